	.headerflags	@"EF_CUDA_TEXMODE_UNIFIED EF_CUDA_64BIT_ADDRESS EF_CUDA_SM80 EF_CUDA_VIRTUAL_SM(EF_CUDA_SM80)"
	.elftype	@"ET_EXEC"


//--------------------- .nv.info                  --------------------------
	.section	.nv.info,"",@"SHT_CUDA_INFO"
	.align	4


	//----- nvinfo : EIATTR_REGCOUNT
	.align		4
        /*0000*/ 	.byte	0x04, 0x2f
        /*0002*/ 	.short	(.L_2 - .L_1)
	.align		4
.L_1:
        /*0004*/ 	.word	index@(triton_red_fused__softmax__to_copy_logsumexp_mul_sub_sum_0)
        /*0008*/ 	.word	0x0000001c


	//----- nvinfo : EIATTR_MIN_STACK_SIZE
	.align		4
.L_2:
        /*000c*/ 	.byte	0x04, 0x12
        /*000e*/ 	.short	(.L_4 - .L_3)
	.align		4
.L_3:
        /*0010*/ 	.word	index@(triton_red_fused__softmax__to_copy_logsumexp_mul_sub_sum_0)
        /*0014*/ 	.word	0x00000000


	//----- nvinfo : EIATTR_FRAME_SIZE
	.align		4
.L_4:
        /*0018*/ 	.byte	0x04, 0x11
        /*001a*/ 	.short	(.L_6 - .L_5)
	.align		4
.L_5:
        /*001c*/ 	.word	index@(triton_red_fused__softmax__to_copy_logsumexp_mul_sub_sum_0)
        /*0020*/ 	.word	0x00000000


	//----- nvinfo : EIATTR_MIN_STACK_SIZE
	.align		4
.L_6:
        /*0024*/ 	.byte	0x04, 0x12
        /*0026*/ 	.short	(.L_8 - .L_7)
	.align		4
.L_7:
        /*0028*/ 	.word	index@(triton_red_fused__softmax__to_copy_logsumexp_mul_sub_sum_0)
        /*002c*/ 	.word	0x00000000
.L_8:


//--------------------- .nv.info.triton_red_fused__softmax__to_copy_logsumexp_mul_sub_sum_0 --------------------------
	.section	.nv.info.triton_red_fused__softmax__to_copy_logsumexp_mul_sub_sum_0,"",@"SHT_CUDA_INFO"
	.sectionflags	@""
	.align	4


	//----- nvinfo : EIATTR_CUDA_API_VERSION
	.align		4
        /*0000*/ 	.byte	0x04, 0x37
        /*0002*/ 	.short	(.L_10 - .L_9)
.L_9:
        /*0004*/ 	.word	0x0000007c


	//----- nvinfo : EIATTR_SW2861232_WAR
	.align		4
.L_10:
        /*0008*/ 	.byte	0x01, 0x35
	.zero		2


	//----- nvinfo : EIATTR_PARAM_CBANK
	.align		4
        /*000c*/ 	.byte	0x04, 0x0a
        /*000e*/ 	.short	(.L_12 - .L_11)
	.align		4
.L_11:
        /*0010*/ 	.word	index@(.nv.constant0.triton_red_fused__softmax__to_copy_logsumexp_mul_sub_sum_0)
        /*0014*/ 	.short	0x0160
        /*0016*/ 	.short	0x0034


	//----- nvinfo : EIATTR_CBANK_PARAM_SIZE
	.align		4
.L_12:
        /*0018*/ 	.byte	0x03, 0x19
        /*001a*/ 	.short	0x0034


	//----- nvinfo : EIATTR_KPARAM_INFO
	.align		4
        /*001c*/ 	.byte	0x04, 0x17
        /*001e*/ 	.short	(.L_14 - .L_13)
.L_13:
        /*0020*/ 	.word	0x00000000
        /*0024*/ 	.short	0x0007
        /*0026*/ 	.short	0x0030
        /*0028*/ 	.byte	0x00, 0xf0, 0x11, 0x00


	//----- nvinfo : EIATTR_KPARAM_INFO
	.align		4
.L_14:
        /*002c*/ 	.byte	0x04, 0x17
        /*002e*/ 	.short	(.L_16 - .L_15)
.L_15:
        /*0030*/ 	.word	0x00000000
        /*0034*/ 	.short	0x0006
        /*0036*/ 	.short	0x002c
        /*0038*/ 	.byte	0x00, 0xf0, 0x11, 0x00


	//----- nvinfo : EIATTR_KPARAM_INFO
	.align		4
.L_16:
        /*003c*/ 	.byte	0x04, 0x17
        /*003e*/ 	.short	(.L_18 - .L_17)
.L_17:
        /*0040*/ 	.word	0x00000000
        /*0044*/ 	.short	0x0005
        /*0046*/ 	.short	0x0028
        /*0048*/ 	.byte	0x00, 0xf0, 0x11, 0x00


	//----- nvinfo : EIATTR_KPARAM_INFO
	.align		4
.L_18:
        /*004c*/ 	.byte	0x04, 0x17
        /*004e*/ 	.short	(.L_20 - .L_19)
.L_19:
        /*0050*/ 	.word	0x00000000
        /*0054*/ 	.short	0x0004
        /*0056*/ 	.short	0x0020
        /*0058*/ 	.byte	0x00, 0xf4, 0x21, 0x00


	//----- nvinfo : EIATTR_KPARAM_INFO
	.align		4
.L_20:
        /*005c*/ 	.byte	0x04, 0x17
        /*005e*/ 	.short	(.L_22 - .L_21)
.L_21:
        /*0060*/ 	.word	0x00000000
        /*0064*/ 	.short	0x0003
        /*0066*/ 	.short	0x0018
        /*0068*/ 	.byte	0x00, 0xf4, 0x21, 0x00


	//----- nvinfo : EIATTR_KPARAM_INFO
	.align		4
.L_22:
        /*006c*/ 	.byte	0x04, 0x17
        /*006e*/ 	.short	(.L_24 - .L_23)
.L_23:
        /*0070*/ 	.word	0x00000000
        /*0074*/ 	.short	0x0002
        /*0076*/ 	.short	0x0010
        /*0078*/ 	.byte	0x00, 0xf4, 0x21, 0x00


	//----- nvinfo : EIATTR_KPARAM_INFO
	.align		4
.L_24:
        /*007c*/ 	.byte	0x04, 0x17
        /*007e*/ 	.short	(.L_26 - .L_25)
.L_25:
        /*0080*/ 	.word	0x00000000
        /*0084*/ 	.short	0x0001
        /*0086*/ 	.short	0x0008
        /*0088*/ 	.byte	0x00, 0xf4, 0x21, 0x00


	//----- nvinfo : EIATTR_KPARAM_INFO
	.align		4
.L_26:
        /*008c*/ 	.byte	0x04, 0x17
        /*008e*/ 	.short	(.L_28 - .L_27)
.L_27:
        /*0090*/ 	.word	0x00000000
        /*0094*/ 	.short	0x0000
        /*0096*/ 	.short	0x0000
        /*0098*/ 	.byte	0x00, 0xf4, 0x21, 0x00


	//----- nvinfo : EIATTR_MAXREG_COUNT
	.align		4
.L_28:
        /*009c*/ 	.byte	0x03, 0x1b
        /*009e*/ 	.short	0x0080


	//----- nvinfo : EIATTR_COOP_GROUP_MASK_REGIDS
	.align		4
        /*00a0*/ 	.byte	0x04, 0x29
        /*00a2*/ 	.short	(.L_30 - .L_29)


	//   ....[0]....
.L_29:
        /*00a4*/ 	.word	0xffffffff


	//   ....[1]....
        /*00a8*/ 	.word	0xffffffff


	//   ....[2]....
        /*00ac*/ 	.word	0xffffffff


	//   ....[3]....
        /*00b0*/ 	.word	0xffffffff


	//   ....[4]....
        /*00b4*/ 	.word	0xffffffff


	//   ....[5]....
        /*00b8*/ 	.word	0xffffffff


	//   ....[6]....
        /*00bc*/ 	.word	0xffffffff


	//   ....[7]....
        /*00c0*/ 	.word	0xffffffff


	//   ....[8]....
        /*00c4*/ 	.word	0xffffffff


	//   ....[9]....
        /*00c8*/ 	.word	0xffffffff


	//   ....[10]....
        /*00cc*/ 	.word	0xffffffff


	//   ....[11]....
        /*00d0*/ 	.word	0xffffffff


	//   ....[12]....
        /*00d4*/ 	.word	0xffffffff


	//   ....[13]....
        /*00d8*/ 	.word	0xffffffff


	//   ....[14]....
        /*00dc*/ 	.word	0xffffffff


	//   ....[15]....
        /*00e0*/ 	.word	0xffffffff


	//   ....[16]....
        /*00e4*/ 	.word	0xffffffff


	//   ....[17]....
        /*00e8*/ 	.word	0xffffffff


	//   ....[18]....
        /*00ec*/ 	.word	0xffffffff


	//   ....[19]....
        /*00f0*/ 	.word	0xffffffff


	//   ....[20]....
        /*00f4*/ 	.word	0xffffffff


	//   ....[21]....
        /*00f8*/ 	.word	0xffffffff


	//   ....[22]....
        /*00fc*/ 	.word	0xffffffff


	//   ....[23]....
        /*0100*/ 	.word	0xffffffff


	//   ....[24]....
        /*0104*/ 	.word	0xffffffff


	//   ....[25]....
        /*0108*/ 	.word	0xffffffff


	//   ....[26]....
        /*010c*/ 	.word	0xffffffff


	//   ....[27]....
        /*0110*/ 	.word	0xffffffff


	//   ....[28]....
        /*0114*/ 	.word	0xffffffff


	//   ....[29]....
        /*0118*/ 	.word	0xffffffff


	//   ....[30]....
        /*011c*/ 	.word	0xffffffff


	//   ....[31]....
        /*0120*/ 	.word	0xffffffff


	//   ....[32]....
        /*0124*/ 	.word	0xffffffff


	//   ....[33]....
        /*0128*/ 	.word	0xffffffff


	//   ....[34]....
        /*012c*/ 	.word	0xffffffff


	//   ....[35]....
        /*0130*/ 	.word	0xffffffff


	//----- nvinfo : EIATTR_COOP_GROUP_INSTR_OFFSETS
	.align		4
.L_30:
        /*0134*/ 	.byte	0x04, 0x28
        /*0136*/ 	.short	(.L_32 - .L_31)


	//   ....[0]....
.L_31:
        /*0138*/ 	.word	0x00000640


	//   ....[1]....
        /*013c*/ 	.word	0x00000680


	//   ....[2]....
        /*0140*/ 	.word	0x000006c0


	//   ....[3]....
        /*0144*/ 	.word	0x00000700


	//   ....[4]....
        /*0148*/ 	.word	0x00000750


	//   ....[5]....
        /*014c*/ 	.word	0x000007e0


	//   ....[6]....
        /*0150*/ 	.word	0x00000860


	//   ....[7]....
        /*0154*/ 	.word	0x000008a0


	//   ....[8]....
        /*0158*/ 	.word	0x000008f0


	//   ....[9]....
        /*015c*/ 	.word	0x00000f30


	//   ....[10]....
        /*0160*/ 	.word	0x00000f60


	//   ....[11]....
        /*0164*/ 	.word	0x00000f80


	//   ....[12]....
        /*0168*/ 	.word	0x00000fa0


	//   ....[13]....
        /*016c*/ 	.word	0x00000fc0


	//   ....[14]....
        /*0170*/ 	.word	0x00001030


	//   ....[15]....
        /*0174*/ 	.word	0x00001060


	//   ....[16]....
        /*0178*/ 	.word	0x00001090


	//   ....[17]....
        /*017c*/ 	.word	0x000010c0


	//   ....[18]....
        /*0180*/ 	.word	0x000019c0


	//   ....[19]....
        /*0184*/ 	.word	0x00001a10


	//   ....[20]....
        /*0188*/ 	.word	0x00001a30


	//   ....[21]....
        /*018c*/ 	.word	0x00001a40


	//   ....[22]....
        /*0190*/ 	.word	0x00001a70


	//   ....[23]....
        /*0194*/ 	.word	0x00001a90


	//   ....[24]....
        /*0198*/ 	.word	0x00001aa0


	//   ....[25]....
        /*019c*/ 	.word	0x00001ad0


	//   ....[26]....
        /*01a0*/ 	.word	0x00001b10


	//   ....[27]....
        /*01a4*/ 	.word	0x00001b30


	//   ....[28]....
        /*01a8*/ 	.word	0x00001b60


	//   ....[29]....
        /*01ac*/ 	.word	0x00001b70


	//   ....[30]....
        /*01b0*/ 	.word	0x00001ba0


	//   ....[31]....
        /*01b4*/ 	.word	0x00001bc0


	//   ....[32]....
        /*01b8*/ 	.word	0x00001c50


	//   ....[33]....
        /*01bc*/ 	.word	0x00001c70


	//   ....[34]....
        /*01c0*/ 	.word	0x00001ca0


	//   ....[35]....
        /*01c4*/ 	.word	0x00001cc0


	//----- nvinfo : EIATTR_EXIT_INSTR_OFFSETS
	.align		4
.L_32:
        /*01c8*/ 	.byte	0x04, 0x1c
        /*01ca*/ 	.short	(.L_34 - .L_33)


	//   ....[0]....
.L_33:
        /*01cc*/ 	.word	0x00001f10


	//   ....[1]....
        /*01d0*/ 	.word	0x00001f50


	//----- nvinfo : EIATTR_REQNTID
	.align		4
.L_34:
        /*01d4*/ 	.byte	0x04, 0x10
        /*01d6*/ 	.short	(.L_36 - .L_35)
.L_35:
        /*01d8*/ 	.word	0x00000200
        /*01dc*/ 	.word	0x00000001
        /*01e0*/ 	.word	0x00000001
.L_36:


//--------------------- .nv.callgraph             --------------------------
	.section	.nv.callgraph,"",@"SHT_CUDA_CALLGRAPH"
	.align	4
	.sectionentsize	8
	.align		4
        /*0000*/ 	.word	0x00000000
	.align		4
        /*0004*/ 	.word	0xffffffff
	.align		4
        /*0008*/ 	.word	0x00000000
	.align		4
        /*000c*/ 	.word	0xfffffffe
	.align		4
        /*0010*/ 	.word	0x00000000
	.align		4
        /*0014*/ 	.word	0xfffffffd
	.align		4
        /*0018*/ 	.word	0x00000000
	.align		4
        /*001c*/ 	.word	0xfffffffc


//--------------------- .nv.rel.action            --------------------------
	.section	.nv.rel.action,"",@"SHT_CUDA_RELOCINFO"
	.align	8
	.sectionentsize	8
        /*0000*/ 	.byte	0x73, 0x00, 0x00, 0x00, 0x00, 0x00, 0x00, 0x00, 0x00, 0x00, 0x00, 0x11, 0x25, 0x00, 0x05, 0x36


//--------------------- .nv.constant4             --------------------------
	.section	.nv.constant4,"a",@progbits
	.align	8
	.align		8
.nv.constant4:
        /*0000*/ 	.dword	_$_str


//--------------------- .nv.constant0.triton_red_fused__softmax__to_copy_logsumexp_mul_sub_sum_0 --------------------------
	.section	.nv.constant0.triton_red_fused__softmax__to_copy_logsumexp_mul_sub_sum_0,"a",@progbits
	.sectionflags	@""
	.align	4
.nv.constant0.triton_red_fused__softmax__to_copy_logsumexp_mul_sub_sum_0:
	.zero		404


//--------------------- .text.triton_red_fused__softmax__to_copy_logsumexp_mul_sub_sum_0 --------------------------
	.section	.text.triton_red_fused__softmax__to_copy_logsumexp_mul_sub_sum_0,"ax",@progbits
	.sectionflags	@"SHF_BARRIERS=1"
	.sectioninfo	@"SHI_REGISTERS=28"
	.align	128
        .global         triton_red_fused__softmax__to_copy_logsumexp_mul_sub_sum_0
        .type           triton_red_fused__softmax__to_copy_logsumexp_mul_sub_sum_0,@function
        .size           triton_red_fused__softmax__to_copy_logsumexp_mul_sub_sum_0,(.L_x_7 - triton_red_fused__softmax__to_copy_logsumexp_mul_sub_sum_0)
        .other          triton_red_fused__softmax__to_copy_logsumexp_mul_sub_sum_0,@"STO_CUDA_ENTRY STV_DEFAULT"
triton_red_fused__softmax__to_copy_logsumexp_mul_sub_sum_0:
.text.triton_red_fused__softmax__to_copy_logsumexp_mul_sub_sum_0:
[----:B------:R-:W-:Y:S02]  /*0000*/  IMAD.MOV.U32 R1, RZ, RZ, c[0x0][0x28] ;  /* 0x00000a00ff017624 */ /* 0x000fe400078e00ff */
[----:B------:R-:W0:Y:S01]  /*0010*/  S2UR UR9, SR_CTAID.X ;  /* 0x00000000000979c3 */ /* 0x000e220000002500 */
[----:B------:R-:W1:Y:S01]  /*0020*/  S2R R0, SR_TID.X ;  /* 0x0000000000007919 */ /* 0x000e620000002100 */
[----:B------:R-:W-:Y:S01]  /*0030*/  ULDC UR4, c[0x0][0x190] ;  /* 0x0000640000047ab9 */ /* 0x000fe20000000800 */
[----:B------:R-:W-:Y:S01]  /*0040*/  IMAD.MOV.U32 R10, RZ, RZ, -0x800000 ;  /* 0xff800000ff0a7424 */ /* 0x000fe200078e00ff */
[----:B------:R-:W-:Y:S01]  /*0050*/  UISETP.GE.AND UP1, UPT, UR4, 0x1, UPT ;  /* 0x000000010400788c */ /* 0x000fe2000bf26270 */
[----:B------:R-:W-:Y:S01]  /*0060*/  MOV R9, 0xff800000 ;  /* 0xff80000000097802 */ /* 0x000fe20000000f00 */
[----:B------:R-:W-:Y:S01]  /*0070*/  ULDC.64 UR12, c[0x0][0x118] ;  /* 0x00004600000c7ab9 */ /* 0x000fe20000000a00 */
[----:B------:R-:W-:Y:S01]  /*0080*/  IMAD.MOV.U32 R3, RZ, RZ, -0x800000 ;  /* 0xff800000ff037424 */ /* 0x000fe200078e00ff */
[----:B------:R-:W-:Y:S01]  /*0090*/  ULDC UR4, c[0x0][0x18c] ;  /* 0x0000630000047ab9 */ /* 0x000fe20000000800 */
[----:B------:R-:W-:Y:S01]  /*00a0*/  IMAD.MOV.U32 R8, RZ, RZ, -0x800000 ;  /* 0xff800000ff087424 */ /* 0x000fe200078e00ff */
[----:B------:R-:W-:Y:S01]  /*00b0*/  PLOP3.LUT P0, PT, PT, PT, UP1, 0x40, 0x0 ;  /* 0x000000000000781c */ /* 0x000fe20003f0e818 */
[----:B0-----:R-:W-:Y:S01]  /*00c0*/  UISETP.GE.AND UP0, UPT, UR9, UR4, UPT ;  /* 0x000000040900728c */ /* 0x001fe2000bf06270 */
[----:B-1----:R-:W-:-:S11]  /*00d0*/  LOP3.LUT R2, R0, 0x1ff, RZ, 0xc0, !PT ;  /* 0x000001ff00027812 */ /* 0x002fd600078ec0ff */
[----:B------:R-:W-:Y:S05]  /*00e0*/  @P0 BRA `(.L_x_0) ;  /* 0x0000041000000947 */ /* 0x000fea0003800000 */
[----:B------:R-:W-:Y:S01]  /*00f0*/  MOV R10, 0xff800000 ;  /* 0xff800000000a7802 */ /* 0x000fe20000000f00 */
[----:B------:R-:W-:Y:S01]  /*0100*/  IMAD.MOV.U32 R11, RZ, RZ, RZ ;  /* 0x000000ffff0b7224 */ /* 0x000fe200078e00ff */
[----:B------:R-:W-:Y:S01]  /*0110*/  MOV R3, 0xff800000 ;  /* 0xff80000000037802 */ /* 0x000fe20000000f00 */
[----:B------:R-:W-:Y:S02]  /*0120*/  IMAD.MOV.U32 R9, RZ, RZ, -0x800000 ;  /* 0xff800000ff097424 */ /* 0x000fe400078e00ff */
[----:B------:R-:W-:Y:S02]  /*0130*/  IMAD.MOV.U32 R8, RZ, RZ, -0x800000 ;  /* 0xff800000ff087424 */ /* 0x000fe400078e00ff */
.L_x_1:
[----:B------:R-:W-:Y:S01]  /*0140*/  PLOP3.LUT P3, PT, PT, PT, UP0, 0x40, 0x0 ;  /* 0x000000000000781c */ /* 0x000fe20003f6e808 */
[----:B------:R-:W-:Y:S01]  /*0150*/  HFMA2.MMA R12, -RZ, RZ, 0, 1.1920928955078125e-07 ;  /* 0x00000002ff0c7435 */ /* 0x000fe200000001ff */
[----:B------:R-:W-:Y:S01]  /*0160*/  LOP3.LUT R4, R11, 0x1ff, R0, 0xf8, !PT ;  /* 0x000001ff0b047812 */ /* 0x000fe200078ef800 */
[----:B------:R-:W-:Y:S01]  /*0170*/  IMAD.U32 R7, RZ, RZ, UR9 ;  /* 0x00000009ff077e24 */ /* 0x000fe2000f8e00ff */
[----:B------:R-:W-:Y:S01]  /*0180*/  PLOP3.LUT P0, PT, PT, PT, UP0, 0x40, 0x0 ;  /* 0x000000000000781c */ /* 0x000fe20003f0e808 */
[----:B------:R-:W-:Y:S01]  /*0190*/  IMAD.U32 R5, RZ, RZ, UR9 ;  /* 0x00000009ff057e24 */ /* 0x000fe2000f8e00ff */
[----:B------:R-:W-:Y:S01]  /*01a0*/  ISETP.LT.AND P3, PT, R4, c[0x0][0x190], P3 ;  /* 0x0000640004007a0c */ /* 0x000fe20001f61270 */
[----:B------:R-:W-:Y:S01]  /*01b0*/  IMAD R7, R7, c[0x0][0x188], R4 ;  /* 0x0000620007077a24 */ /* 0x000fe200078e0204 */
[----:B------:R-:W-:-:S02]  /*01c0*/  LOP3.LUT R4, R11, 0x400, R2, 0xfe, !PT ;  /* 0x000004000b047812 */ /* 0x000fc400078efe02 */
[----:B------:R-:W-:Y:S01]  /*01d0*/  PRMT R13, RZ, 0x7610, R13 ;  /* 0x00007610ff0d7816 */ /* 0x000fe2000000000d */
[-C--:B------:R-:W-:Y:S01]  /*01e0*/  IMAD.WIDE R6, R7, R12.reuse, c[0x0][0x168] ;  /* 0x00005a0007067625 */ /* 0x080fe200078e020c */
[----:B------:R-:W-:Y:S02]  /*01f0*/  ISETP.LT.AND P0, PT, R4, c[0x0][0x190], P0 ;  /* 0x0000640004007a0c */ /* 0x000fe40000701270 */
[----:B------:R-:W-:Y:S01]  /*0200*/  PLOP3.LUT P2, PT, PT, PT, UP0, 0x40, 0x0 ;  /* 0x000000000000781c */ /* 0x000fe20003f4e808 */
[----:B------:R-:W-:Y:S01]  /*0210*/  IMAD R5, R5, c[0x0][0x188], R4 ;  /* 0x0000620005057a24 */ /* 0x000fe200078e0204 */
[C-C-:B------:R-:W-:Y:S01]  /*0220*/  LOP3.LUT R14, R11.reuse, 0x600, R2.reuse, 0xfe, !PT ;  /* 0x000006000b0e7812 */ /* 0x140fe200078efe02 */
[----:B------:R-:W-:Y:S01]  /*0230*/  IMAD.U32 R16, RZ, RZ, UR9 ;  /* 0x00000009ff107e24 */ /* 0x000fe2000f8e00ff */
[----:B------:R-:W-:Y:S01]  /*0240*/  LOP3.LUT R15, R11, 0x200, R2, 0xfe, !PT ;  /* 0x000002000b0f7812 */ /* 0x000fe200078efe02 */
[----:B------:R0:W2:Y:S01]  /*0250*/  @P3 LDG.E.EL.U16 R13, [R6.64] ;  /* 0x0000000c060d3981 */ /* 0x0000a2000c2e1500 */
[----:B------:R-:W-:Y:S01]  /*0260*/  PLOP3.LUT P1, PT, PT, PT, UP0, 0x40, 0x0 ;  /* 0x000000000000781c */ /* 0x000fe20003f2e808 */
[----:B------:R-:W-:Y:S01]  /*0270*/  IMAD.WIDE R4, R5, R12, c[0x0][0x168] ;  /* 0x00005a0005047625 */ /* 0x000fe200078e020c */
[----:B------:R-:W-:-:S02]  /*0280*/  MOV R19, UR9 ;  /* 0x0000000900137c02 */ /* 0x000fc40008000f00 */
[----:B------:R-:W-:Y:S02]  /*0290*/  ISETP.LT.AND P2, PT, R14, c[0x0][0x190], P2 ;  /* 0x000064000e007a0c */ /* 0x000fe40001741270 */
[----:B------:R-:W-:Y:S02]  /*02a0*/  PRMT R17, RZ, 0x7610, R17 ;  /* 0x00007610ff117816 */ /* 0x000fe40000000011 */
[----:B------:R-:W-:Y:S01]  /*02b0*/  ISETP.LT.AND P1, PT, R15, c[0x0][0x190], P1 ;  /* 0x000064000f007a0c */ /* 0x000fe20000f21270 */
[----:B0-----:R-:W-:Y:S02]  /*02c0*/  IMAD R7, R16, c[0x0][0x188], R15 ;  /* 0x0000620010077a24 */ /* 0x001fe400078e020f */
[----:B------:R-:W-:Y:S01]  /*02d0*/  IMAD R15, R19, c[0x0][0x188], R14 ;  /* 0x00006200130f7a24 */ /* 0x000fe200078e020e */
[----:B------:R-:W-:Y:S01]  /*02e0*/  PRMT R18, RZ, 0x7610, R18 ;  /* 0x00007610ff127816 */ /* 0x000fe20000000012 */
[----:B------:R-:W3:Y:S01]  /*02f0*/  @P0 LDG.E.EL.U16 R17, [R4.64] ;  /* 0x0000000c04110981 */ /* 0x000ee2000c2e1500 */
[----:B------:R-:W-:Y:S01]  /*0300*/  PRMT R16, RZ, 0x7610, R16 ;  /* 0x00007610ff107816 */ /* 0x000fe20000000010 */
[----:B------:R-:W-:-:S04]  /*0310*/  IMAD.WIDE R14, R15, R12, c[0x0][0x168] ;  /* 0x00005a000f0e7625 */ /* 0x000fc800078e020c */
[----:B------:R-:W-:Y:S01]  /*0320*/  IMAD.WIDE R6, R7, R12, c[0x0][0x168] ;  /* 0x00005a0007067625 */ /* 0x000fe200078e020c */
[----:B------:R-:W4:Y:S04]  /*0330*/  @P2 LDG.E.EL.U16 R18, [R14.64] ;  /* 0x0000000c0e122981 */ /* 0x000f28000c2e1500 */
[----:B------:R-:W5:Y:S01]  /*0340*/  @P1 LDG.E.EL.U16 R16, [R6.64] ;  /* 0x0000000c06101981 */ /* 0x000f62000c2e1500 */
[----:B------:R-:W-:Y:S02]  /*0350*/  FSETP.NAN.AND P5, PT, R8, R8, PT ;  /* 0x000000080800720b */ /* 0x000fe40003fa8000 */
[----:B------:R-:W-:Y:S02]  /*0360*/  IADD3 R11, R11, 0x800, RZ ;  /* 0x000008000b0b7810 */ /* 0x000fe40007ffe0ff */
[----:B--2---:R-:W-:-:S05]  /*0370*/  SEL R13, R13, RZ, P3 ;  /* 0x000000ff0d0d7207 */ /* 0x004fca0001800000 */
[----:B------:R-:W-:-:S05]  /*0380*/  IMAD.U32 R13, R13, 0x10000, RZ ;  /* 0x000100000d0d7824 */ /* 0x000fca00078e00ff */
[CC--:B------:R-:W-:Y:S02]  /*0390*/  FSETP.GT.AND P4, PT, R8.reuse, R13.reuse, PT ;  /* 0x0000000d0800720b */ /* 0x0c0fe40003f84000 */
[----:B---3--:R-:W-:Y:S02]  /*03a0*/  SEL R4, R17, RZ, P0 ;  /* 0x000000ff11047207 */ /* 0x008fe40000000000 */
[----:B------:R-:W-:-:S03]  /*03b0*/  FSEL R13, R8, R13, P4 ;  /* 0x0000000d080d7208 */ /* 0x000fc60002000000 */
[----:B------:R-:W-:Y:S01]  /*03c0*/  IMAD.U32 R4, R4, 0x10000, RZ ;  /* 0x0001000004047824 */ /* 0x000fe200078e00ff */
[----:B----4-:R-:W-:Y:S02]  /*03d0*/  SEL R18, R18, RZ, P2 ;  /* 0x000000ff12127207 */ /* 0x010fe40001000000 */
[----:B------:R-:W-:Y:S02]  /*03e0*/  @P3 FSEL R8, R8, R13, P5 ;  /* 0x0000000d08083208 */ /* 0x000fe40002800000 */
[----:B------:R-:W-:Y:S01]  /*03f0*/  FSETP.GT.AND P5, PT, R9, R4, PT ;  /* 0x000000040900720b */ /* 0x000fe20003fa4000 */
[----:B------:R-:W-:-:S03]  /*0400*/  IMAD.U32 R18, R18, 0x10000, RZ ;  /* 0x0001000012127824 */ /* 0x000fc600078e00ff */
[----:B------:R-:W-:Y:S02]  /*0410*/  FSEL R4, R9, R4, P5 ;  /* 0x0000000409047208 */ /* 0x000fe40002800000 */
[CC--:B------:R-:W-:Y:S02]  /*0420*/  FSETP.GT.AND P5, PT, R3.reuse, R18.reuse, PT ;  /* 0x000000120300720b */ /* 0x0c0fe40003fa4000 */
[----:B-----5:R-:W-:Y:S02]  /*0430*/  SEL R5, R16, RZ, P1 ;  /* 0x000000ff10057207 */ /* 0x020fe40000800000 */
[----:B------:R-:W-:Y:S02]  /*0440*/  FSEL R18, R3, R18, P5 ;  /* 0x0000001203127208 */ /* 0x000fe40002800000 */
[----:B------:R-:W-:Y:S02]  /*0450*/  ISETP.GE.AND P5, PT, R11, c[0x0][0x190], PT ;  /* 0x000064000b007a0c */ /* 0x000fe40003fa6270 */
[----:B------:R-:W-:-:S04]  /*0460*/  SHF.L.U32 R5, R5, 0x10, RZ ;  /* 0x0000001005057819 */ /* 0x000fc800000006ff */
[C---:B------:R-:W-:Y:S02]  /*0470*/  FSETP.GT.AND P6, PT, R10.reuse, R5, PT ;  /* 0x000000050a00720b */ /* 0x040fe40003fc4000 */
[----:B------:R-:W-:Y:S02]  /*0480*/  FSETP.NAN.AND P3, PT, R9, R9, PT ;  /* 0x000000090900720b */ /* 0x000fe40003f68000 */
[C---:B------:R-:W-:Y:S02]  /*0490*/  FSEL R5, R10.reuse, R5, P6 ;  /* 0x000000050a057208 */ /* 0x040fe40003000000 */
[C---:B------:R-:W-:Y:S02]  /*04a0*/  FSETP.NAN.AND P4, PT, R10.reuse, R10, PT ;  /* 0x0000000a0a00720b */ /* 0x040fe40003f88000 */
[----:B------:R-:W-:Y:S02]  /*04b0*/  FSETP.NAN.AND P6, PT, R3, R3, PT ;  /* 0x000000030300720b */ /* 0x000fe40003fc8000 */
[----:B------:R-:W-:-:S02]  /*04c0*/  @P1 FSEL R10, R10, R5, P4 ;  /* 0x000000050a0a1208 */ /* 0x000fc40002000000 */
[----:B------:R-:W-:Y:S02]  /*04d0*/  @P0 FSEL R9, R9, R4, P3 ;  /* 0x0000000409090208 */ /* 0x000fe40001800000 */
[----:B------:R-:W-:Y:S01]  /*04e0*/  @P2 FSEL R3, R3, R18, P6 ;  /* 0x0000001203032208 */ /* 0x000fe20003000000 */
[----:B------:R-:W-:Y:S05]  /*04f0*/  @!P5 BRA `(.L_x_1) ;  /* 0xfffffc400000d947 */ /* 0x000fea000383ffff */
.L_x_0:
[C---:B------:R-:W-:Y:S01]  /*0500*/  FSETP.GT.AND P0, PT, R8.reuse, R10, PT ;  /* 0x0000000a0800720b */ /* 0x040fe20003f04000 */
[----:B------:R-:W-:Y:S01]  /*0510*/  UMOV UR6, 0x4 ;  /* 0x0000000400067882 */ /* 0x000fe20000000000 */
[----:B------:R-:W-:Y:S01]  /*0520*/  FSETP.NAN.AND P1, PT, R8, R8, PT ;  /* 0x000000080800720b */ /* 0x000fe20003f28000 */
[----:B------:R-:W-:Y:S01]  /*0530*/  ULDC.64 UR4, c[0x0][0x170] ;  /* 0x00005c0000047ab9 */ /* 0x000fe20000000a00 */
[C---:B------:R-:W-:Y:S01]  /*0540*/  LOP3.LUT P3, RZ, R0.reuse, 0x1f, RZ, 0xc0, !PT ;  /* 0x0000001f00ff7812 */ /* 0x040fe2000786c0ff */
[----:B------:R-:W-:Y:S01]  /*0550*/  UIMAD.WIDE UR4, UR9, UR6, UR4 ;  /* 0x00000006090472a5 */ /* 0x000fe2000f8e0204 */
[----:B------:R-:W-:Y:S02]  /*0560*/  ISETP.GE.AND P2, PT, R0, 0x10, PT ;  /* 0x000000100000780c */ /* 0x000fe40003f46270 */
[----:B------:R-:W-:-:S02]  /*0570*/  P2R R5, PR, RZ, 0x8 ;  /* 0x00000008ff057803 */ /* 0x000fc40000000000 */
[----:B------:R-:W-:Y:S01]  /*0580*/  MOV R12, RZ ;  /* 0x000000ff000c7202 */ /* 0x000fe20000000f00 */
[----:B------:R-:W-:Y:S01]  /*0590*/  IMAD.U32 R7, RZ, RZ, UR5 ;  /* 0x00000005ff077e24 */ /* 0x000fe2000f8e00ff */
[----:B------:R-:W-:Y:S01]  /*05a0*/  USHF.R.S32.HI UR5, URZ, 0x1f, UR9 ;  /* 0x0000001f3f057899 */ /* 0x000fe20008011409 */
[----:B------:R-:W-:Y:S01]  /*05b0*/  @!P0 FSEL R8, R8, R10, P1 ;  /* 0x0000000a08088208 */ /* 0x000fe20000800000 */
[----:B------:R-:W-:-:S03]  /*05c0*/  IMAD.MOV.U32 R10, RZ, RZ, RZ ;  /* 0x000000ffff0a7224 */ /* 0x000fc600078e00ff */
[C---:B------:R-:W-:Y:S02]  /*05d0*/  FSETP.GT.AND P0, PT, R8.reuse, R9, PT ;  /* 0x000000090800720b */ /* 0x040fe40003f04000 */
[----:B------:R-:W-:-:S11]  /*05e0*/  FSETP.NAN.AND P1, PT, R8, R8, PT ;  /* 0x000000080800720b */ /* 0x000fd60003f28000 */
[----:B------:R-:W-:-:S04]  /*05f0*/  @!P0 FSEL R8, R8, R9, P1 ;  /* 0x0000000908088208 */ /* 0x000fc80000800000 */
[C---:B------:R-:W-:Y:S02]  /*0600*/  FSETP.GT.AND P0, PT, R8.reuse, R3, PT ;  /* 0x000000030800720b */ /* 0x040fe40003f04000 */
[----:B------:R-:W-:-:S11]  /*0610*/  FSETP.NAN.AND P1, PT, R8, R8, PT ;  /* 0x000000080800720b */ /* 0x000fd60003f28000 */
[----:B------:R-:W-:-:S04]  /*0620*/  @!P0 FSEL R8, R8, R3, P1 ;  /* 0x0000000308088208 */ /* 0x000fc80000800000 */
[C---:B------:R-:W-:Y:S01]  /*0630*/  FSETP.NAN.AND P1, PT, R8.reuse, R8, PT ;  /* 0x000000080800720b */ /* 0x040fe20003f28000 */
[----:B------:R-:W0:Y:S02]  /*0640*/  SHFL.BFLY PT, R3, R8, 0x10, 0x1f ;  /* 0x0e001f0008037f89 */ /* 0x000e2400000e0000 */
[----:B0-----:R-:W-:-:S10]  /*0650*/  FSETP.GT.AND P0, PT, R8, R3, PT ;  /* 0x000000030800720b */ /* 0x001fd40003f04000 */
[----:B------:R-:W-:-:S04]  /*0660*/  @!P1 FSEL R8, R8, R3, P0 ;  /* 0x0000000308089208 */ /* 0x000fc80000000000 */
[C---:B------:R-:W-:Y:S01]  /*0670*/  FSETP.NAN.AND P1, PT, R8.reuse, R8, PT ;  /* 0x000000080800720b */ /* 0x040fe20003f28000 */
[----:B------:R-:W0:Y:S02]  /*0680*/  SHFL.BFLY PT, R3, R8, 0x8, 0x1f ;  /* 0x0d001f0008037f89 */ /* 0x000e2400000e0000 */
[----:B0-----:R-:W-:-:S13]  /*0690*/  FSETP.GT.AND P0, PT, R8, R3, PT ;  /* 0x000000030800720b */ /* 0x001fda0003f04000 */
        /* <DEDUP_REMOVED lines=8> */
[----:B------:R-:W-:Y:S02]  /*0720*/  @!P0 FSEL R8, R8, R3, P1 ;  /* 0x0000000308088208 */ /* 0x000fe40000800000 */
[----:B------:R-:W-:Y:S02]  /*0730*/  SHF.R.U32.HI R3, RZ, 0x5, R0 ;  /* 0x00000005ff037819 */ /* 0x000fe40000011600 */
[----:B------:R-:W-:Y:S01]  /*0740*/  FSETP.NAN.AND P1, PT, R8, R8, PT ;  /* 0x000000080800720b */ /* 0x000fe20003f28000 */
[----:B------:R-:W0:Y:S02]  /*0750*/  SHFL.BFLY PT, R4, R8, 0x1, 0x1f ;  /* 0x0c201f0008047f89 */ /* 0x000e2400000e0000 */
[----:B------:R-:W-:-:S05]  /*0760*/  IMAD.SHL.U32 R3, R3, 0x4, RZ ;  /* 0x0000000403037824 */ /* 0x000fca00078e00ff */
[----:B------:R-:W-:Y:S02]  /*0770*/  LOP3.LUT R5, R3, 0x3c, RZ, 0xe2, !PT ;  /* 0x0000003c03057812 */ /* 0x000fe400078ee2ff */
[----:B0-----:R-:W-:-:S13]  /*0780*/  FSETP.GT.AND P0, PT, R8, R4, PT ;  /* 0x000000040800720b */ /* 0x001fda0003f04000 */
[----:B------:R-:W-:Y:S02]  /*0790*/  @!P0 SEL R8, R8, R4, P1 ;  /* 0x0000000408088207 */ /* 0x000fe40000800000 */
[----:B------:R-:W-:-:S03]  /*07a0*/  P2R R4, PR, RZ, 0x4 ;  /* 0x00000004ff047803 */ /* 0x000fc60000000000 */
[----:B------:R-:W-:Y:S04]  /*07b0*/  @!P3 STS [R5], R8 ;  /* 0x000000080500b388 */ /* 0x000fe80000000800 */
[----:B------:R-:W-:Y:S06]  /*07c0*/  BAR.SYNC.DEFER_BLOCKING 0x0 ;  /* 0x0000000000007b1d */ /* 0x000fec0000010000 */
[----:B------:R-:W0:Y:S04]  /*07d0*/  @!P2 LDS R6, [R0.X4] ;  /* 0x000000000006a984 */ /* 0x000e280000004800 */
[----:B0-----:R-:W0:Y:S01]  /*07e0*/  SHFL.BFLY PT, R3, R6, 0x8, 0x1f ;  /* 0x0d001f0006037f89 */ /* 0x001e2200000e0000 */
[----:B------:R-:W-:-:S02]  /*07f0*/  FSETP.NAN.AND P1, PT, R6, R6, PT ;  /* 0x000000060600720b */ /* 0x000fc40003f28000 */
[----:B0-----:R-:W-:-:S04]  /*0800*/  FSETP.GT.AND P0, PT, R6, R3, PT ;  /* 0x000000030600720b */ /* 0x001fc80003f04000 */
[----:B------:R-:W-:-:S04]  /*0810*/  FSEL R3, R6, R3, P0 ;  /* 0x0000000306037208 */ /* 0x000fc80000000000 */
[----:B------:R-:W-:Y:S01]  /*0820*/  FSEL R9, R6, R3, P1 ;  /* 0x0000000306097208 */ /* 0x000fe20000800000 */
[----:B------:R-:W-:Y:S01]  /*0830*/  IMAD.MOV.U32 R3, RZ, RZ, RZ ;  /* 0x000000ffff037224 */ /* 0x000fe200078e00ff */
[----:B------:R-:W-:Y:S02]  /*0840*/  MOV R6, UR4 ;  /* 0x0000000400067c02 */ /* 0x000fe40008000f00 */
        /* <DEDUP_REMOVED lines=8> */
[C---:B------:R-:W-:Y:S02]  /*08d0*/  LOP3.LUT P0, RZ, R0.reuse, 0xf, RZ, 0xc0, !PT ;  /* 0x0000000f00ff7812 */ /* 0x040fe4000780c0ff */
[C---:B------:R-:W-:Y:S01]  /*08e0*/  FSETP.NAN.AND P2, PT, R9.reuse, R9, PT ;  /* 0x000000090900720b */ /* 0x040fe20003f48000 */
[----:B------:R-:W0:Y:S01]  /*08f0*/  SHFL.BFLY PT, R4, R9, 0x1, 0x1f ;  /* 0x0c201f0009047f89 */ /* 0x000e2200000e0000 */
[----:B------:R-:W-:Y:S02]  /*0900*/  ISETP.LT.AND P0, PT, R0, 0x10, !P0 ;  /* 0x000000100000780c */ /* 0x000fe40004701270 */
[----:B0-----:R-:W-:-:S13]  /*0910*/  FSETP.GT.AND P1, PT, R9, R4, PT ;  /* 0x000000040900720b */ /* 0x001fda0003f24000 */
[----:B------:R-:W-:Y:S02]  /*0920*/  @!P1 SEL R9, R9, R4, P2 ;  /* 0x0000000409099207 */ /* 0x000fe40001000000 */
[----:B------:R-:W-:Y:S02]  /*0930*/  PLOP3.LUT P1, PT, PT, PT, UP0, 0x40, 0x0 ;  /* 0x000000000000781c */ /* 0x000fe40003f2e808 */
[----:B------:R-:W-:Y:S01]  /*0940*/  PLOP3.LUT P2, PT, PT, PT, UP1, 0x40, 0x0 ;  /* 0x000000000000781c */ /* 0x000fe20003f4e818 */
[----:B------:R0:W-:Y:S04]  /*0950*/  @P0 STS [R0.X4], R9 ;  /* 0x0000000900000388 */ /* 0x0001e80000004800 */
[----:B------:R-:W-:Y:S01]  /*0960*/  BAR.SYNC.DEFER_BLOCKING 0x0 ;  /* 0x0000000000007b1d */ /* 0x000fe20000010000 */
[----:B------:R-:W-:Y:S01]  /*0970*/  ISETP.EQ.AND P1, PT, R2, RZ, P1 ;  /* 0x000000ff0200720c */ /* 0x000fe20000f22270 */
[----:B0-----:R-:W-:-:S04]  /*0980*/  CS2R R8, SRZ ;  /* 0x0000000000087805 */ /* 0x001fc8000001ff00 */
[----:B------:R-:W0:Y:S08]  /*0990*/  LDS R4, [RZ] ;  /* 0x00000000ff047984 */ /* 0x000e300000000800 */
[----:B0-----:R0:W-:Y:S01]  /*09a0*/  @P1 STG.E [R6.64], R4 ;  /* 0x0000000406001986 */ /* 0x0011e2000c10190c */
[----:B------:R-:W-:Y:S05]  /*09b0*/  @P2 BRA `(.L_x_2) ;  /* 0x000004c000002947 */ /* 0x000fea0003800000 */
[----:B------:R-:W-:Y:S01]  /*09c0*/  IMAD.U32 R11, RZ, RZ, UR9 ;  /* 0x00000009ff0b7e24 */ /* 0x000fe2000f8e00ff */
[----:B------:R-:W-:Y:S01]  /*09d0*/  MOV R12, RZ ;  /* 0x000000ff000c7202 */ /* 0x000fe20000000f00 */
[----:B------:R-:W-:Y:S01]  /*09e0*/  CS2R R8, SRZ ;  /* 0x0000000000087805 */ /* 0x000fe2000001ff00 */
[----:B------:R-:W-:Y:S01]  /*09f0*/  IMAD.MOV.U32 R10, RZ, RZ, RZ ;  /* 0x000000ffff0a7224 */ /* 0x000fe200078e00ff */
[----:B------:R-:W-:Y:S01]  /*0a00*/  UMOV UR4, URZ ;  /* 0x0000003f00047c82 */ /* 0x000fe20008000000 */
[----:B------:R-:W-:-:S02]  /*0a10*/  IMAD R11, R11, c[0x0][0x188], R2 ;  /* 0x000062000b0b7a24 */ /* 0x000fc400078e0202 */
.L_x_3:
[----:B------:R-:W-:Y:S01]  /*0a20*/  IADD3 R19, R2, UR4, RZ ;  /* 0x0000000402137c10 */ /* 0x000fe2000fffe0ff */
[----:B------:R-:W-:Y:S01]  /*0a30*/  IMAD.MOV.U32 R14, RZ, RZ, 0x2 ;  /* 0x00000002ff0e7424 */ /* 0x000fe200078e00ff */
[----:B------:R-:W-:-:S02]  /*0a40*/  PLOP3.LUT P4, PT, PT, PT, UP0, 0x40, 0x0 ;  /* 0x000000000000781c */ /* 0x000fc40003f8e808 */
[----:B0-----:R-:W-:Y:S02]  /*0a50*/  IADD3 R6, R19, 0x200, RZ ;  /* 0x0000020013067810 */ /* 0x001fe40007ffe0ff */
[----:B------:R-:W-:Y:S02]  /*0a60*/  IADD3 R13, R11, UR4, RZ ;  /* 0x000000040b0d7c10 */ /* 0x000fe4000fffe0ff */
[----:B------:R-:W-:Y:S02]  /*0a70*/  ISETP.LT.AND P4, PT, R6, c[0x0][0x190], P4 ;  /* 0x0000640006007a0c */ /* 0x000fe40002781270 */
[----:B------:R-:W-:Y:S02]  /*0a80*/  IADD3 R17, R13, 0x200, RZ ;  /* 0x000002000d117810 */ /* 0x000fe40007ffe0ff */
[----:B------:R-:W-:-:S03]  /*0a90*/  PRMT R15, RZ, 0x7610, R15 ;  /* 0x00007610ff0f7816 */ /* 0x000fc6000000000f */
[----:B------:R-:W-:-:S06]  /*0aa0*/  IMAD.WIDE R16, R17, R14, c[0x0][0x168] ;  /* 0x00005a0011107625 */ /* 0x000fcc00078e020e */
[----:B------:R0:W2:Y:S01]  /*0ab0*/  @P4 LDG.E.EL.U16 R15, [R16.64] ;  /* 0x0000000c100f4981 */ /* 0x0000a2000c2e1500 */
[----:B------:R-:W-:Y:S02]  /*0ac0*/  PLOP3.LUT P2, PT, PT, PT, UP0, 0x40, 0x0 ;  /* 0x000000000000781c */ /* 0x000fe40003f4e808 */
[----:B------:R-:W-:Y:S02]  /*0ad0*/  IADD3 R6, R19, 0x400, RZ ;  /* 0x0000040013067810 */ /* 0x000fe40007ffe0ff */
[----:B------:R-:W-:Y:S02]  /*0ae0*/  IADD3 R7, R13, 0x400, RZ ;  /* 0x000004000d077810 */ /* 0x000fe40007ffe0ff */
[----:B------:R-:W-:Y:S02]  /*0af0*/  ISETP.LT.AND P2, PT, R6, c[0x0][0x190], P2 ;  /* 0x0000640006007a0c */ /* 0x000fe40001741270 */
[----:B------:R-:W-:Y:S01]  /*0b00*/  PRMT R18, RZ, 0x7610, R18 ;  /* 0x00007610ff127816 */ /* 0x000fe20000000012 */
[----:B------:R-:W-:-:S10]  /*0b10*/  IMAD.WIDE R6, R7, R14, c[0x0][0x168] ;  /* 0x00005a0007067625 */ /* 0x000fd400078e020e */
[----:B------:R1:W3:Y:S01]  /*0b20*/  @P2 LDG.E.EL.U16 R18, [R6.64] ;  /* 0x0000000c06122981 */ /* 0x0002e2000c2e1500 */
[----:B0-----:R-:W-:Y:S02]  /*0b30*/  PRMT R17, RZ, 0x7610, R17 ;  /* 0x00007610ff117816 */ /* 0x001fe40000000011 */
[----:B-1----:R-:W-:Y:S02]  /*0b40*/  IADD3 R6, R19, 0x600, RZ ;  /* 0x0000060013067810 */ /* 0x002fe40007ffe0ff */
[----:B------:R-:W-:Y:S02]  /*0b50*/  IADD3 R7, R13, 0x600, RZ ;  /* 0x000006000d077810 */ /* 0x000fe40007ffe0ff */
[----:B--2---:R-:W-:-:S04]  /*0b60*/  SEL R15, R15, RZ, P4 ;  /* 0x000000ff0f0f7207 */ /* 0x004fc80002000000 */
[----:B------:R-:W-:-:S05]  /*0b70*/  SHF.L.U32 R15, R15, 0x10, RZ ;  /* 0x000000100f0f7819 */ /* 0x000fca00000006ff */
[----:B------:R-:W-:-:S04]  /*0b80*/  FADD R15, -R4, R15 ;  /* 0x0000000f040f7221 */ /* 0x000fc80000000100 */
[----:B------:R-:W-:-:S05]  /*0b90*/  FMUL R16, R15, 1.4426950216293334961 ;  /* 0x3fb8aa3b0f107820 */ /* 0x000fca0000400000 */
[----:B------:R-:W-:Y:S02]  /*0ba0*/  FSETP.GEU.AND P3, PT, R16, -126, PT ;  /* 0xc2fc00001000780b */ /* 0x000fe40003f6e000 */
[----:B---3--:R-:W-:-:S05]  /*0bb0*/  SEL R15, R18, RZ, P2 ;  /* 0x000000ff120f7207 */ /* 0x008fca0001000000 */
[----:B------:R-:W-:-:S04]  /*0bc0*/  IMAD.U32 R15, R15, 0x10000, RZ ;  /* 0x000100000f0f7824 */ /* 0x000fc800078e00ff */
[----:B------:R-:W-:Y:S02]  /*0bd0*/  FADD R15, -R4, R15 ;  /* 0x0000000f040f7221 */ /* 0x000fe40000000100 */
[----:B------:R-:W-:Y:S02]  /*0be0*/  @!P3 FMUL R16, R16, 0.5 ;  /* 0x3f0000001010b820 */ /* 0x000fe40000400000 */
[----:B------:R-:W-:Y:S02]  /*0bf0*/  FMUL R18, R15, 1.4426950216293334961 ;  /* 0x3fb8aa3b0f127820 */ /* 0x000fe40000400000 */
[----:B------:R-:W0:Y:S02]  /*0c00*/  MUFU.EX2 R20, R16 ;  /* 0x0000001000147308 */ /* 0x000e240000000800 */
[----:B0-----:R-:W-:Y:S01]  /*0c10*/  @!P3 FMUL R20, R20, R20 ;  /* 0x000000141414b220 */ /* 0x001fe20000400000 */
[----:B------:R-:W-:-:S03]  /*0c20*/  PLOP3.LUT P3, PT, PT, PT, UP0, 0x40, 0x0 ;  /* 0x000000000000781c */ /* 0x000fc60003f6e808 */
[----:B------:R-:W-:Y:S01]  /*0c30*/  @P4 FADD R9, R20, R9 ;  /* 0x0000000914094221 */ /* 0x000fe20000000000 */
[----:B------:R-:W-:Y:S02]  /*0c40*/  FSETP.GEU.AND P4, PT, R18, -126, PT ;  /* 0xc2fc00001200780b */ /* 0x000fe40003f8e000 */
[----:B------:R-:W-:Y:S01]  /*0c50*/  ISETP.LT.AND P3, PT, R6, c[0x0][0x190], P3 ;  /* 0x0000640006007a0c */ /* 0x000fe20001f61270 */
[----:B------:R-:W-:-:S10]  /*0c60*/  IMAD.WIDE R6, R7, R14, c[0x0][0x168] ;  /* 0x00005a0007067625 */ /* 0x000fd400078e020e */
[----:B------:R-:W-:Y:S02]  /*0c70*/  @!P4 FMUL R18, R18, 0.5 ;  /* 0x3f0000001212c820 */ /* 0x000fe40000400000 */
[----:B------:R-:W2:Y:S01]  /*0c80*/  @P3 LDG.E.EL.U16 R17, [R6.64] ;  /* 0x0000000c06113981 */ /* 0x000ea2000c2e1500 */
[----:B------:R-:W-:Y:S01]  /*0c90*/  PRMT R16, RZ, 0x7610, R16 ;  /* 0x00007610ff107816 */ /* 0x000fe20000000010 */
[----:B------:R-:W0:Y:S01]  /*0ca0*/  MUFU.EX2 R21, R18 ;  /* 0x0000001200157308 */ /* 0x000e220000000800 */
[----:B------:R-:W-:-:S04]  /*0cb0*/  IMAD.WIDE R14, R13, R14, c[0x0][0x168] ;  /* 0x00005a000d0e7625 */ /* 0x000fc800078e020e */
[----:B0-----:R-:W-:Y:S01]  /*0cc0*/  @!P4 FMUL R21, R21, R21 ;  /* 0x000000151515c220 */ /* 0x001fe20000400000 */
[----:B------:R-:W-:-:S04]  /*0cd0*/  PLOP3.LUT P4, PT, PT, PT, UP0, 0x40, 0x0 ;  /* 0x000000000000781c */ /* 0x000fc80003f8e808 */
[----:B------:R-:W-:-:S13]  /*0ce0*/  ISETP.LT.AND P4, PT, R19, c[0x0][0x190], P4 ;  /* 0x0000640013007a0c */ /* 0x000fda0002781270 */
[----:B------:R-:W3:Y:S01]  /*0cf0*/  @P4 LDG.E.EL.U16 R16, [R14.64] ;  /* 0x0000000c0e104981 */ /* 0x000ee2000c2e1500 */
[----:B------:R-:W-:Y:S01]  /*0d00*/  @P2 FADD R10, R21, R10 ;  /* 0x0000000a150a2221 */ /* 0x000fe20000000000 */
[----:B------:R-:W-:Y:S02]  /*0d10*/  UIADD3 UR4, UR4, 0x800, URZ ;  /* 0x0000080004047890 */ /* 0x000fe4000fffe03f */
[----:B------:R-:W-:Y:S02]  /*0d20*/  ULDC UR6, c[0x0][0x190] ;  /* 0x0000640000067ab9 */ /* 0x000fe40000000800 */
[----:B------:R-:W-:Y:S01]  /*0d30*/  UISETP.GE.AND UP2, UPT, UR4, UR6, UPT ;  /* 0x000000060400728c */ /* 0x000fe2000bf46270 */
[----:B--2---:R-:W-:-:S05]  /*0d40*/  SEL R17, R17, RZ, P3 ;  /* 0x000000ff11117207 */ /* 0x004fca0001800000 */
[----:B------:R-:W-:-:S04]  /*0d50*/  IMAD.U32 R17, R17, 0x10000, RZ ;  /* 0x0001000011117824 */ /* 0x000fc800078e00ff */
[----:B------:R-:W-:-:S04]  /*0d60*/  FADD R17, -R4, R17 ;  /* 0x0000001104117221 */ /* 0x000fc80000000100 */
[----:B------:R-:W-:-:S05]  /*0d70*/  FMUL R17, R17, 1.4426950216293334961 ;  /* 0x3fb8aa3b11117820 */ /* 0x000fca0000400000 */
[----:B------:R-:W-:-:S13]  /*0d80*/  FSETP.GEU.AND P2, PT, R17, -126, PT ;  /* 0xc2fc00001100780b */ /* 0x000fda0003f4e000 */
[----:B------:R-:W-:-:S04]  /*0d90*/  @!P2 FMUL R17, R17, 0.5 ;  /* 0x3f0000001111a820 */ /* 0x000fc80000400000 */
[----:B------:R-:W0:Y:S01]  /*0da0*/  MUFU.EX2 R19, R17 ;  /* 0x0000001100137308 */ /* 0x000e220000000800 */
[----:B---3--:R-:W-:-:S04]  /*0db0*/  SEL R7, R16, RZ, P4 ;  /* 0x000000ff10077207 */ /* 0x008fc80002000000 */
[----:B------:R-:W-:-:S05]  /*0dc0*/  SHF.L.U32 R7, R7, 0x10, RZ ;  /* 0x0000001007077819 */ /* 0x000fca00000006ff */
[----:B------:R-:W-:-:S04]  /*0dd0*/  FADD R7, -R4, R7 ;  /* 0x0000000704077221 */ /* 0x000fc80000000100 */
[----:B------:R-:W-:Y:S02]  /*0de0*/  FMUL R7, R7, 1.4426950216293334961 ;  /* 0x3fb8aa3b07077820 */ /* 0x000fe40000400000 */
[----:B0-----:R-:W-:-:S03]  /*0df0*/  @!P2 FMUL R19, R19, R19 ;  /* 0x000000131313a220 */ /* 0x001fc60000400000 */
[----:B------:R-:W-:Y:S01]  /*0e00*/  FSETP.GEU.AND P2, PT, R7, -126, PT ;  /* 0xc2fc00000700780b */ /* 0x000fe20003f4e000 */
[----:B------:R-:W-:-:S12]  /*0e10*/  @P3 FADD R8, R19, R8 ;  /* 0x0000000813083221 */ /* 0x000fd80000000000 */
[----:B------:R-:W-:-:S04]  /*0e20*/  @!P2 FMUL R7, R7, 0.5 ;  /* 0x3f0000000707a820 */ /* 0x000fc80000400000 */
[----:B------:R-:W0:Y:S02]  /*0e30*/  MUFU.EX2 R13, R7 ;  /* 0x00000007000d7308 */ /* 0x000e240000000800 */
[----:B0-----:R-:W-:Y:S01]  /*0e40*/  @!P2 FMUL R13, R13, R13 ;  /* 0x0000000d0d0da220 */ /* 0x001fe20000400000 */
[----:B------:R-:W-:-:S03]  /*0e50*/  PLOP3.LUT P2, PT, PT, PT, UP2, 0x80, 0x0 ;  /* 0x000000000000781c */ /* 0x000fc60003f4f028 */
[----:B------:R-:W-:-:S10]  /*0e60*/  @P4 FADD R12, R13, R12 ;  /* 0x0000000c0d0c4221 */ /* 0x000fd40000000000 */
[----:B------:R-:W-:Y:S05]  /*0e70*/  @!P2 BRA `(.L_x_3) ;  /* 0xfffffba00000a947 */ /* 0x000fea000383ffff */
.L_x_2:
[----:B------:R-:W-:Y:S01]  /*0e80*/  FADD R9, R12, R9 ;  /* 0x000000090c097221 */ /* 0x000fe20000000000 */
[----:B------:R-:W-:Y:S01]  /*0e90*/  BAR.SYNC.DEFER_BLOCKING 0x0 ;  /* 0x0000000000007b1d */ /* 0x000fe20000010000 */
[C---:B------:R-:W-:Y:S01]  /*0ea0*/  LOP3.LUT P3, RZ, R0.reuse, 0x1f, RZ, 0xc0, !PT ;  /* 0x0000001f00ff7812 */ /* 0x040fe2000786c0ff */
[----:B------:R-:W-:Y:S01]  /*0eb0*/  USHF.L.U32 UR7, UR9, 0x2, URZ ;  /* 0x0000000209077899 */ /* 0x000fe2000800063f */
[----:B------:R-:W-:Y:S01]  /*0ec0*/  FADD R9, R9, R10 ;  /* 0x0000000a09097221 */ /* 0x000fe20000000000 */
[----:B------:R-:W-:Y:S01]  /*0ed0*/  ISETP.GE.AND P2, PT, R0, 0x10, PT ;  /* 0x000000100000780c */ /* 0x000fe20003f46270 */
[----:B------:R-:W-:Y:S01]  /*0ee0*/  USHF.L.U64.HI UR8, UR9, 0x2, UR5 ;  /* 0x0000000209087899 */ /* 0x000fe20008010205 */
[----:B------:R-:W-:Y:S01]  /*0ef0*/  CS2R R14, SRZ ;  /* 0x00000000000e7805 */ /* 0x000fe2000001ff00 */
[----:B------:R-:W-:Y:S01]  /*0f00*/  FADD R9, R9, R8 ;  /* 0x0000000809097221 */ /* 0x000fe20000000000 */
[----:B------:R-:W-:Y:S02]  /*0f10*/  ULDC.64 UR4, c[0x0][0x178] ;  /* 0x00005e0000047ab9 */ /* 0x000fe40000000a00 */
[----:B------:R-:W-:-:S02]  /*0f20*/  UIADD3 UR4, UP2, UR7, UR4, URZ ;  /* 0x0000000407047290 */ /* 0x000fc4000ff5e03f */
[----:B0-----:R-:W0:Y:S02]  /*0f30*/  SHFL.BFLY PT, R6, R9, 0x10, 0x1f ;  /* 0x0e001f0009067f89 */ /* 0x001e2400000e0000 */
[----:B------:R-:W-:Y:S01]  /*0f40*/  UIADD3.X UR5, UR8, UR5, URZ, UP2, !UPT ;  /* 0x0000000508057290 */ /* 0x000fe200097fe43f */
[----:B0-----:R-:W-:-:S05]  /*0f50*/  FADD R6, R9, R6 ;  /* 0x0000000609067221 */ /* 0x001fca0000000000 */
[----:B------:R-:W0:Y:S02]  /*0f60*/  SHFL.BFLY PT, R7, R6, 0x8, 0x1f ;  /* 0x0d001f0006077f89 */ /* 0x000e2400000e0000 */
[----:B0-----:R-:W-:-:S05]  /*0f70*/  FADD R7, R6, R7 ;  /* 0x0000000706077221 */ /* 0x001fca0000000000 */
[----:B------:R-:W0:Y:S02]  /*0f80*/  SHFL.BFLY PT, R8, R7, 0x4, 0x1f ;  /* 0x0c801f0007087f89 */ /* 0x000e2400000e0000 */
[----:B0-----:R-:W-:-:S05]  /*0f90*/  FADD R8, R7, R8 ;  /* 0x0000000807087221 */ /* 0x001fca0000000000 */
[----:B------:R-:W0:Y:S02]  /*0fa0*/  SHFL.BFLY PT, R11, R8, 0x2, 0x1f ;  /* 0x0c401f00080b7f89 */ /* 0x000e2400000e0000 */
[----:B0-----:R-:W-:-:S05]  /*0fb0*/  FADD R11, R8, R11 ;  /* 0x0000000b080b7221 */ /* 0x001fca0000000000 */
[----:B------:R-:W0:Y:S02]  /*0fc0*/  SHFL.BFLY PT, R10, R11, 0x1, 0x1f ;  /* 0x0c201f000b0a7f89 */ /* 0x000e2400000e0000 */
[----:B0-----:R-:W-:-:S05]  /*0fd0*/  FADD R10, R11, R10 ;  /* 0x0000000a0b0a7221 */ /* 0x001fca0000000000 */
[----:B------:R-:W-:Y:S04]  /*0fe0*/  @!P3 STS [R5], R10 ;  /* 0x0000000a0500b388 */ /* 0x000fe80000000800 */
[----:B------:R-:W-:Y:S01]  /*0ff0*/  BAR.SYNC.DEFER_BLOCKING 0x0 ;  /* 0x0000000000007b1d */ /* 0x000fe20000010000 */
[----:B------:R-:W-:-:S05]  /*1000*/  PLOP3.LUT P3, PT, PT, PT, UP1, 0x40, 0x0 ;  /* 0x000000000000781c */ /* 0x000fca0003f6e818 */
[----:B------:R-:W0:Y:S01]  /*1010*/  @!P2 LDS R12, [R0.X4] ;  /* 0x00000000000ca984 */ /* 0x000e220000004800 */
[----:B------:R-:W-:-:S03]  /*1020*/  FSETP.NEU.AND P2, PT, |R4|, +INF , PT ;  /* 0x7f8000000400780b */ /* 0x000fc60003f4d200 */
[----:B0-----:R-:W0:Y:S02]  /*1030*/  SHFL.BFLY PT, R9, R12, 0x8, 0x1f ;  /* 0x0d001f000c097f89 */ /* 0x001e2400000e0000 */
[----:B0-----:R-:W-:Y:S02]  /*1040*/  FADD R9, R12, R9 ;  /* 0x000000090c097221 */ /* 0x001fe40000000000 */
[----:B------:R-:W-:-:S03]  /*1050*/  CS2R R12, SRZ ;  /* 0x00000000000c7805 */ /* 0x000fc6000001ff00 */
[----:B------:R-:W0:Y:S02]  /*1060*/  SHFL.BFLY PT, R6, R9, 0x4, 0x1f ;  /* 0x0c801f0009067f89 */ /* 0x000e2400000e0000 */
[----:B0-----:R-:W-:Y:S01]  /*1070*/  FADD R6, R9, R6 ;  /* 0x0000000609067221 */ /* 0x001fe20000000000 */
[----:B------:R-:W-:-:S04]  /*1080*/  FSEL R9, R4, RZ, P2 ;  /* 0x000000ff04097208 */ /* 0x000fc80001000000 */
[----:B------:R-:W0:Y:S02]  /*1090*/  SHFL.BFLY PT, R7, R6, 0x2, 0x1f ;  /* 0x0c401f0006077f89 */ /* 0x000e2400000e0000 */
[----:B0-----:R-:W-:Y:S02]  /*10a0*/  FADD R8, R6, R7 ;  /* 0x0000000706087221 */ /* 0x001fe40000000000 */
[----:B------:R-:W-:-:S03]  /*10b0*/  IMAD.U32 R6, RZ, RZ, UR4 ;  /* 0x00000004ff067e24 */ /* 0x000fc6000f8e00ff */
[----:B------:R-:W0:Y:S02]  /*10c0*/  SHFL.BFLY PT, R7, R8, 0x1, 0x1f ;  /* 0x0c201f0008077f89 */ /* 0x000e2400000e0000 */
[----:B0-----:R-:W-:Y:S01]  /*10d0*/  FADD R11, R8, R7 ;  /* 0x00000007080b7221 */ /* 0x001fe20000000000 */
[----:B------:R-:W-:Y:S01]  /*10e0*/  HFMA2.MMA R8, -RZ, RZ, 0, 0 ;  /* 0x00000000ff087435 */ /* 0x000fe200000001ff */
[----:B------:R-:W-:-:S03]  /*10f0*/  IMAD.U32 R7, RZ, RZ, UR5 ;  /* 0x00000005ff077e24 */ /* 0x000fc6000f8e00ff */
[----:B------:R0:W-:Y:S04]  /*1100*/  @P0 STS [R0.X4], R11 ;  /* 0x0000000b00000388 */ /* 0x0001e80000004800 */
[----:B------:R-:W-:Y:S01]  /*1110*/  BAR.SYNC.DEFER_BLOCKING 0x0 ;  /* 0x0000000000007b1d */ /* 0x000fe20000010000 */
[----:B0-----:R-:W-:-:S05]  /*1120*/  CS2R R10, SRZ ;  /* 0x00000000000a7805 */ /* 0x001fca000001ff00 */
[----:B------:R-:W0:Y:S04]  /*1130*/  LDS R19, [RZ] ;  /* 0x00000000ff137984 */ /* 0x000e280000000800 */
[----:B0-----:R0:W-:Y:S01]  /*1140*/  @P1 STG.E [R6.64], R19 ;  /* 0x0000001306001986 */ /* 0x0011e2000c10190c */
[----:B------:R-:W-:Y:S05]  /*1150*/  @P3 BRA `(.L_x_4) ;  /* 0x000007b000003947 */ /* 0x000fea0003800000 */
[C---:B------:R-:W-:Y:S01]  /*1160*/  FSETP.GT.AND P2, PT, |R19|.reuse, 8.50705917302346158658e+37, PT ;  /* 0x7e8000001300780b */ /* 0x040fe20003f44200 */
[----:B------:R-:W-:Y:S01]  /*1170*/  IMAD.MOV.U32 R17, RZ, RZ, RZ ;  /* 0x000000ffff117224 */ /* 0x000fe200078e00ff */
[----:B------:R-:W-:Y:S01]  /*1180*/  FSETP.GEU.AND P3, PT, |R19|, 1.175494350822287508e-38, PT ;  /* 0x008000001300780b */ /* 0x000fe20003f6e200 */
[----:B------:R-:W-:Y:S01]  /*1190*/  IMAD.MOV.U32 R3, RZ, RZ, RZ ;  /* 0x000000ffff037224 */ /* 0x000fe200078e00ff */
[----:B------:R-:W-:Y:S01]  /*11a0*/  MOV R8, RZ ;  /* 0x000000ff00087202 */ /* 0x000fe20000000f00 */
[----:B------:R-:W-:Y:S01]  /*11b0*/  CS2R R14, SRZ ;  /* 0x00000000000e7805 */ /* 0x000fe2000001ff00 */
[----:B------:R-:W-:Y:S01]  /*11c0*/  CS2R R10, SRZ ;  /* 0x00000000000a7805 */ /* 0x000fe2000001ff00 */
[----:B------:R-:W-:-:S06]  /*11d0*/  CS2R R12, SRZ ;  /* 0x00000000000c7805 */ /* 0x000fcc000001ff00 */
[----:B0-----:R-:W-:-:S04]  /*11e0*/  @P2 FMUL R19, R19, 0.25 ;  /* 0x3e80000013132820 */ /* 0x001fc80000400000 */
[----:B------:R-:W-:-:S04]  /*11f0*/  @!P3 FMUL R19, R19, 16777216 ;  /* 0x4b8000001313b820 */ /* 0x000fc80000400000 */
[----:B------:R0:W1:Y:S03]  /*1200*/  MUFU.RCP R16, R19 ;  /* 0x0000001300107308 */ /* 0x0000660000001000 */
.L_x_5:
[----:B------:R-:W-:Y:S01]  /*1210*/  PLOP3.LUT P4, PT, PT, PT, UP0, 0x40, 0x0 ;  /* 0x000000000000781c */ /* 0x000fe20003f8e808 */
[----:B------:R-:W-:Y:S01]  /*1220*/  IMAD.U32 R7, RZ, RZ, UR9 ;  /* 0x00000009ff077e24 */ /* 0x000fe2000f8e00ff */
[----:B------:R-:W-:Y:S02]  /*1230*/  LOP3.LUT R6, R17, 0x200, R2, 0xfe, !PT ;  /* 0x0000020011067812 */ /* 0x000fe400078efe02 */
[----:B------:R-:W-:Y:S02]  /*1240*/  MOV R18, 0x2 ;  /* 0x0000000200127802 */ /* 0x000fe40000000f00 */
[----:B------:R-:W-:Y:S01]  /*1250*/  ISETP.LT.AND P4, PT, R6, c[0x0][0x190], P4 ;  /* 0x0000640006007a0c */ /* 0x000fe20002781270 */
[----:B------:R-:W-:Y:S01]  /*1260*/  IMAD R7, R7, c[0x0][0x188], R6 ;  /* 0x0000620007077a24 */ /* 0x000fe200078e0206 */
[----:B0-----:R-:W-:-:S03]  /*1270*/  PRMT R19, RZ, 0x7610, R19 ;  /* 0x00007610ff137816 */ /* 0x001fc60000000013 */
[----:B------:R-:W-:-:S08]  /*1280*/  IMAD.WIDE R6, R7, R18, c[0x0][0x168] ;  /* 0x00005a0007067625 */ /* 0x000fd000078e0212 */
[----:B------:R-:W2:Y:S01]  /*1290*/  @P4 LDG.E.EF.U16 R19, [R6.64] ;  /* 0x0000000c06134981 */ /* 0x000ea2000c0e1500 */
[----:B------:R-:W-:Y:S02]  /*12a0*/  MOV R23, UR9 ;  /* 0x0000000900177c02 */ /* 0x000fe40008000f00 */
[----:B--2---:R-:W-:-:S05]  /*12b0*/  SEL R19, R19, RZ, P4 ;  /* 0x000000ff13137207 */ /* 0x004fca0002000000 */
[----:B------:R-:W-:-:S04]  /*12c0*/  IMAD.U32 R19, R19, 0x10000, RZ ;  /* 0x0001000013137824 */ /* 0x000fc800078e00ff */
[----:B------:R-:W-:-:S04]  /*12d0*/  FADD R20, -R4, R19 ;  /* 0x0000001304147221 */ /* 0x000fc80000000100 */
[----:B------:R-:W-:Y:S01]  /*12e0*/  FMUL R22, R20, 1.4426950216293334961 ;  /* 0x3fb8aa3b14167820 */ /* 0x000fe20000400000 */
[----:B------:R-:W-:-:S04]  /*12f0*/  LOP3.LUT R20, R17, 0x400, R2, 0xfe, !PT ;  /* 0x0000040011147812 */ /* 0x000fc800078efe02 */
[----:B------:R-:W-:Y:S01]  /*1300*/  FSETP.GEU.AND P5, PT, R22, -126, PT ;  /* 0xc2fc00001600780b */ /* 0x000fe20003fae000 */
[----:B------:R-:W-:-:S04]  /*1310*/  IMAD R7, R23, c[0x0][0x188], R20 ;  /* 0x0000620017077a24 */ /* 0x000fc800078e0214 */
[----:B------:R-:W-:-:S08]  /*1320*/  IMAD.WIDE R6, R7, R18, c[0x0][0x168] ;  /* 0x00005a0007067625 */ /* 0x000fd000078e0212 */
[----:B------:R-:W-:-:S04]  /*1330*/  @!P5 FMUL R22, R22, 0.5 ;  /* 0x3f0000001616d820 */ /* 0x000fc80000400000 */
[----:B------:R-:W0:Y:S02]  /*1340*/  MUFU.EX2 R21, R22 ;  /* 0x0000001600157308 */ /* 0x000e240000000800 */
[----:B0-----:R-:W-:Y:S01]  /*1350*/  @!P5 FMUL R21, R21, R21 ;  /* 0x000000151515d220 */ /* 0x001fe20000400000 */
[----:B------:R-:W-:-:S04]  /*1360*/  PLOP3.LUT P5, PT, PT, PT, UP0, 0x40, 0x0 ;  /* 0x000000000000781c */ /* 0x000fc80003fae808 */
[----:B------:R-:W-:Y:S02]  /*1370*/  ISETP.LT.AND P5, PT, R20, c[0x0][0x190], P5 ;  /* 0x0000640014007a0c */ /* 0x000fe40002fa1270 */
[----:B------:R-:W-:-:S11]  /*1380*/  PRMT R20, RZ, 0x7610, R20 ;  /* 0x00007610ff147816 */ /* 0x000fd60000000014 */
[----:B------:R0:W2:Y:S01]  /*1390*/  @P5 LDG.E.EF.U16 R20, [R6.64] ;  /* 0x0000000c06145981 */ /* 0x0000a2000c0e1500 */
[----:B------:R-:W-:-:S04]  /*13a0*/  @P2 FMUL R21, R21, 0.25 ;  /* 0x3e80000015152820 */ /* 0x000fc80000400000 */
[----:B------:R-:W-:-:S04]  /*13b0*/  @!P3 FMUL R21, R21, 16777216 ;  /* 0x4b8000001515b820 */ /* 0x000fc80000400000 */
[----:B-1----:R-:W-:Y:S02]  /*13c0*/  FMUL R21, R16, R21 ;  /* 0x0000001510157220 */ /* 0x002fe40000400000 */
[--C-:B0-----:R-:W-:Y:S02]  /*13d0*/  FADD R6, -R9, R19.reuse ;  /* 0x0000001309067221 */ /* 0x101fe40000000100 */
[----:B------:R-:W-:Y:S01]  /*13e0*/  @P4 FFMA R8, R19, R21, R8 ;  /* 0x0000001513084223 */ /* 0x000fe20000000008 */
[----:B------:R-:W-:Y:S02]  /*13f0*/  PRMT R19, RZ, 0x7610, R19 ;  /* 0x00007610ff137816 */ /* 0x000fe40000000013 */
[----:B--2---:R-:W-:-:S05]  /*1400*/  SEL R20, R20, RZ, P5 ;  /* 0x000000ff14147207 */ /* 0x004fca0002800000 */
[----:B------:R-:W-:-:S04]  /*1410*/  IMAD.U32 R23, R20, 0x10000, RZ ;  /* 0x0001000014177824 */ /* 0x000fc800078e00ff */
[--C-:B------:R-:W-:Y:S02]  /*1420*/  FADD R20, -R4, R23.reuse ;  /* 0x0000001704147221 */ /* 0x100fe40000000100 */
[----:B------:R-:W-:Y:S02]  /*1430*/  FADD R22, -R9, R23 ;  /* 0x0000001709167221 */ /* 0x000fe40000000100 */
[----:B------:R-:W-:Y:S02]  /*1440*/  FMUL R20, R20, 1.4426950216293334961 ;  /* 0x3fb8aa3b14147820 */ /* 0x000fe40000400000 */
[----:B------:R-:W-:-:S03]  /*1450*/  FMUL R22, R22, 1.4426950216293334961 ;  /* 0x3fb8aa3b16167820 */ /* 0x000fc60000400000 */
[----:B------:R-:W-:-:S13]  /*1460*/  FSETP.GEU.AND P6, PT, R20, -126, PT ;  /* 0xc2fc00001400780b */ /* 0x000fda0003fce000 */
[----:B------:R-:W-:-:S04]  /*1470*/  @!P6 FMUL R20, R20, 0.5 ;  /* 0x3f0000001414e820 */ /* 0x000fc80000400000 */
[----:B------:R-:W0:Y:S02]  /*1480*/  MUFU.EX2 R25, R20 ;  /* 0x0000001400197308 */ /* 0x000e240000000800 */
[----:B0-----:R-:W-:Y:S01]  /*1490*/  @!P6 FMUL R25, R25, R25 ;  /* 0x000000191919e220 */ /* 0x001fe20000400000 */
[----:B------:R-:W-:-:S03]  /*14a0*/  FSETP.GEU.AND P6, PT, R22, -126, PT ;  /* 0xc2fc00001600780b */ /* 0x000fc60003fce000 */
[----:B------:R-:W-:-:S04]  /*14b0*/  @P2 FMUL R25, R25, 0.25 ;  /* 0x3e80000019192820 */ /* 0x000fc80000400000 */
[----:B------:R-:W-:-:S04]  /*14c0*/  @!P3 FMUL R25, R25, 16777216 ;  /* 0x4b8000001919b820 */ /* 0x000fc80000400000 */
[----:B------:R-:W-:Y:S02]  /*14d0*/  FMUL R25, R16, R25 ;  /* 0x0000001910197220 */ /* 0x000fe40000400000 */
[----:B------:R-:W-:Y:S02]  /*14e0*/  @!P6 FMUL R22, R22, 0.5 ;  /* 0x3f0000001616e820 */ /* 0x000fe40000400000 */
[----:B------:R-:W-:Y:S02]  /*14f0*/  @P5 FFMA R14, R23, R25, R14 ;  /* 0x00000019170e5223 */ /* 0x000fe4000000000e */
[----:B------:R-:W0:Y:S02]  /*1500*/  MUFU.EX2 R7, R22 ;  /* 0x0000001600077308 */ /* 0x000e240000000800 */
[----:B0-----:R-:W-:-:S04]  /*1510*/  @!P6 FMUL R7, R7, R7 ;  /* 0x000000070707e220 */ /* 0x001fc80000400000 */
[----:B------:R-:W-:Y:S02]  /*1520*/  @P5 FADD R12, R7, R12 ;  /* 0x0000000c070c5221 */ /* 0x000fe40000000000 */
[----:B------:R-:W-:-:S05]  /*1530*/  FMUL R7, R6, 1.4426950216293334961 ;  /* 0x3fb8aa3b06077820 */ /* 0x000fca0000400000 */
[----:B------:R-:W-:-:S13]  /*1540*/  FSETP.GEU.AND P5, PT, R7, -126, PT ;  /* 0xc2fc00000700780b */ /* 0x000fda0003fae000 */
[----:B------:R-:W-:-:S04]  /*1550*/  @!P5 FMUL R7, R7, 0.5 ;  /* 0x3f0000000707d820 */ /* 0x000fc80000400000 */
[----:B------:R0:W1:Y:S02]  /*1560*/  MUFU.EX2 R6, R7 ;  /* 0x0000000700067308 */ /* 0x0000640000000800 */
[----:B0-----:R-:W-:Y:S01]  /*1570*/  MOV R7, UR9 ;  /* 0x0000000900077c02 */ /* 0x001fe20008000f00 */
[----:B-1----:R-:W-:-:S04]  /*1580*/  @!P5 FMUL R6, R6, R6 ;  /* 0x000000060606d220 */ /* 0x002fc80000400000 */
[----:B------:R-:W-:Y:S01]  /*1590*/  @P4 FADD R11, R6, R11 ;  /* 0x0000000b060b4221 */ /* 0x000fe20000000000 */
[----:B------:R-:W-:Y:S02]  /*15a0*/  PLOP3.LUT P4, PT, PT, PT, UP0, 0x40, 0x0 ;  /* 0x000000000000781c */ /* 0x000fe40003f8e808 */
[----:B------:R-:W-:-:S04]  /*15b0*/  LOP3.LUT R6, R17, 0x600, R2, 0xfe, !PT ;  /* 0x0000060011067812 */ /* 0x000fc800078efe02 */
[----:B------:R-:W-:Y:S01]  /*15c0*/  ISETP.LT.AND P4, PT, R6, c[0x0][0x190], P4 ;  /* 0x0000640006007a0c */ /* 0x000fe20002781270 */
[----:B------:R-:W-:-:S04]  /*15d0*/  IMAD R7, R7, c[0x0][0x188], R6 ;  /* 0x0000620007077a24 */ /* 0x000fc800078e0206 */
[----:B------:R-:W-:-:S08]  /*15e0*/  IMAD.WIDE R6, R7, R18, c[0x0][0x168] ;  /* 0x00005a0007067625 */ /* 0x000fd000078e0212 */
[----:B------:R0:W2:Y:S02]  /*15f0*/  @P4 LDG.E.EF.U16 R19, [R6.64] ;  /* 0x0000000c06134981 */ /* 0x0000a4000c0e1500 */
[----:B0-----:R-:W-:Y:S02]  /*1600*/  MOV R7, UR9 ;  /* 0x0000000900077c02 */ /* 0x001fe40008000f00 */
        /* <DEDUP_REMOVED lines=8> */
[----:B------:R0:W1:Y:S02]  /*1690*/  MUFU.EX2 R21, R19 ;  /* 0x0000001300157308 */ /* 0x0000640000000800 */
[----:B0-----:R-:W-:Y:S01]  /*16a0*/  PRMT R19, RZ, 0x7610, R19 ;  /* 0x00007610ff137816 */ /* 0x001fe20000000013 */
[----:B-1----:R-:W-:Y:S01]  /*16b0*/  @!P5 FMUL R21, R21, R21 ;  /* 0x000000151515d220 */ /* 0x002fe20000400000 */
        /* <DEDUP_REMOVED lines=8> */
[----:B------:R-:W-:Y:S01]  /*1740*/  @P4 FADD R13, R6, R13 ;  /* 0x0000000d060d4221 */ /* 0x000fe20000000000 */
[----:B------:R-:W-:Y:S02]  /*1750*/  PLOP3.LUT P4, PT, PT, PT, UP0, 0x40, 0x0 ;  /* 0x000000000000781c */ /* 0x000fe40003f8e808 */
[----:B------:R-:W-:-:S04]  /*1760*/  LOP3.LUT R6, R17, 0x1ff, R0, 0xf8, !PT ;  /* 0x000001ff11067812 */ /* 0x000fc800078ef800 */
[----:B------:R-:W-:Y:S01]  /*1770*/  ISETP.LT.AND P4, PT, R6, c[0x0][0x190], P4 ;  /* 0x0000640006007a0c */ /* 0x000fe20002781270 */
[----:B------:R-:W-:-:S04]  /*1780*/  IMAD R7, R7, c[0x0][0x188], R6 ;  /* 0x0000620007077a24 */ /* 0x000fc800078e0206 */
[----:B------:R-:W-:-:S08]  /*1790*/  IMAD.WIDE R6, R7, R18, c[0x0][0x168] ;  /* 0x00005a0007067625 */ /* 0x000fd000078e0212 */
[----:B------:R-:W2:Y:S01]  /*17a0*/  @P4 LDG.E.EF.U16 R19, [R6.64] ;  /* 0x0000000c06134981 */ /* 0x000ea2000c0e1500 */
[----:B------:R-:W-:Y:S02]  /*17b0*/  IADD3 R17, R17, 0x800, RZ ;  /* 0x0000080011117810 */ /* 0x000fe40007ffe0ff */
        /* <DEDUP_REMOVED lines=19> */
[----:B------:R-:W-:-:S13]  /*18f0*/  ISETP.GE.AND P4, PT, R17, c[0x0][0x190], PT ;  /* 0x0000640011007a0c */ /* 0x000fda0003f86270 */
[----:B------:R-:W-:Y:S05]  /*1900*/  @!P4 BRA `(.L_x_5) ;  /* 0xfffff9000000c947 */ /* 0x000fea000383ffff */
.L_x_4:
[----:B------:R-:W-:Y:S01]  /*1910*/  FADD R3, R3, R8 ;  /* 0x0000000803037221 */ /* 0x000fe20000000000 */
[----:B------:R-:W-:Y:S01]  /*1920*/  BAR.SYNC.DEFER_BLOCKING 0x0 ;  /* 0x0000000000007b1d */ /* 0x000fe20000010000 */
[C---:B------:R-:W-:Y:S01]  /*1930*/  LOP3.LUT P5, RZ, R0.reuse, 0x1f, RZ, 0xc0, !PT ;  /* 0x0000001f00ff7812 */ /* 0x040fe200078ac0ff */
[----:B------:R-:W-:Y:S01]  /*1940*/  FADD R11, R11, R10 ;  /* 0x0000000a0b0b7221 */ /* 0x000fe20000000000 */
[----:B------:R-:W-:Y:S01]  /*1950*/  ISETP.GE.AND P4, PT, R0, 0x10, PT ;  /* 0x000000100000780c */ /* 0x000fe20003f86270 */
[----:B------:R-:W-:Y:S02]  /*1960*/  FADD R14, R3, R14 ;  /* 0x0000000e030e7221 */ /* 0x000fe40000000000 */
[----:B------:R-:W-:Y:S01]  /*1970*/  FADD R12, R11, R12 ;  /* 0x0000000c0b0c7221 */ /* 0x000fe20000000000 */
[----:B------:R-:W-:Y:S01]  /*1980*/  ULDC.64 UR10, c[0x0][0x160] ;  /* 0x00005800000a7ab9 */ /* 0x000fe20000000a00 */
[----:B------:R-:W-:Y:S01]  /*1990*/  FADD R14, R14, R15 ;  /* 0x0000000f0e0e7221 */ /* 0x000fe20000000000 */
[----:B------:R-:W-:Y:S01]  /*19a0*/  UIADD3 UR5, UP0, UR7, UR10, URZ ;  /* 0x0000000a07057290 */ /* 0x000fe2000ff1e03f */
[----:B------:R-:W-:-:S03]  /*19b0*/  FADD R12, R12, R13 ;  /* 0x0000000d0c0c7221 */ /* 0x000fc60000000000 */
[----:B------:R-:W1:Y:S01]  /*19c0*/  SHFL.BFLY PT, R3, R14, 0x10, 0x1f ;  /* 0x0e001f000e037f89 */ /* 0x000e6200000e0000 */
[----:B------:R-:W-:-:S03]  /*19d0*/  UIADD3.X UR6, UR8, UR11, URZ, UP0, !UPT ;  /* 0x0000000b08067290 */ /* 0x000fc600087fe43f */
[----:B------:R-:W-:Y:S02]  /*19e0*/  ULDC.64 UR10, c[0x0][0x180] ;  /* 0x00006000000a7ab9 */ /* 0x000fe40000000a00 */
[----:B------:R-:W-:Y:S01]  /*19f0*/  UIADD3 UR4, UP0, UR7, UR10, URZ ;  /* 0x0000000a07047290 */ /* 0x000fe2000ff1e03f */
[----:B-1----:R-:W-:-:S05]  /*1a00*/  FADD R3, R14, R3 ;  /* 0x000000030e037221 */ /* 0x002fca0000000000 */
[----:B------:R-:W1:Y:S02]  /*1a10*/  SHFL.BFLY PT, R4, R3, 0x8, 0x1f ;  /* 0x0d001f0003047f89 */ /* 0x000e6400000e0000 */
[----:B-1----:R-:W-:Y:S02]  /*1a20*/  FADD R4, R3, R4 ;  /* 0x0000000403047221 */ /* 0x002fe40000000000 */
[----:B------:R-:W1:Y:S04]  /*1a30*/  SHFL.BFLY PT, R3, R12, 0x10, 0x1f ;  /* 0x0e001f000c037f89 */ /* 0x000e6800000e0000 */
[----:B0-----:R-:W0:Y:S01]  /*1a40*/  SHFL.BFLY PT, R7, R4, 0x4, 0x1f ;  /* 0x0c801f0004077f89 */ /* 0x001e2200000e0000 */
[----:B-1----:R-:W-:Y:S02]  /*1a50*/  FADD R10, R12, R3 ;  /* 0x000000030c0a7221 */ /* 0x002fe40000000000 */
[----:B0-----:R-:W-:-:S05]  /*1a60*/  FADD R7, R4, R7 ;  /* 0x0000000704077221 */ /* 0x001fca0000000000 */
[----:B------:R-:W0:Y:S02]  /*1a70*/  SHFL.BFLY PT, R6, R7, 0x2, 0x1f ;  /* 0x0c401f0007067f89 */ /* 0x000e2400000e0000 */
[----:B0-----:R-:W-:Y:S02]  /*1a80*/  FADD R6, R7, R6 ;  /* 0x0000000607067221 */ /* 0x001fe40000000000 */
[----:B------:R-:W0:Y:S04]  /*1a90*/  SHFL.BFLY PT, R7, R10, 0x8, 0x1f ;  /* 0x0d001f000a077f89 */ /* 0x000e2800000e0000 */
[----:B------:R-:W1:Y:S01]  /*1aa0*/  SHFL.BFLY PT, R15, R6, 0x1, 0x1f ;  /* 0x0c201f00060f7f89 */ /* 0x000e6200000e0000 */
[----:B0-----:R-:W-:Y:S02]  /*1ab0*/  FADD R13, R10, R7 ;  /* 0x000000070a0d7221 */ /* 0x001fe40000000000 */
[----:B-1----:R-:W-:-:S03]  /*1ac0*/  FADD R16, R6, R15 ;  /* 0x0000000f06107221 */ /* 0x002fc60000000000 */
[----:B------:R-:W0:Y:S04]  /*1ad0*/  SHFL.BFLY PT, R6, R13, 0x4, 0x1f ;  /* 0x0c801f000d067f89 */ /* 0x000e2800000e0000 */
[----:B------:R-:W-:Y:S04]  /*1ae0*/  @!P5 STS [R5], R16 ;  /* 0x000000100500d388 */ /* 0x000fe80000000800 */
[----:B------:R-:W-:Y:S01]  /*1af0*/  BAR.SYNC.DEFER_BLOCKING 0x0 ;  /* 0x0000000000007b1d */ /* 0x000fe20000010000 */
[----:B0-----:R-:W-:-:S05]  /*1b00*/  FADD R14, R13, R6 ;  /* 0x000000060d0e7221 */ /* 0x001fca0000000000 */
[----:B------:R-:W-:Y:S04]  /*1b10*/  SHFL.BFLY PT, R11, R14, 0x2, 0x1f ;  /* 0x0c401f000e0b7f89 */ /* 0x000fe800000e0000 */
[----:B------:R-:W0:Y:S04]  /*1b20*/  @!P4 LDS R8, [R0.X4] ;  /* 0x000000000008c984 */ /* 0x000e280000004800 */
[----:B0-----:R-:W0:Y:S02]  /*1b30*/  SHFL.BFLY PT, R3, R8, 0x8, 0x1f ;  /* 0x0d001f0008037f89 */ /* 0x001e2400000e0000 */
[----:B0-----:R-:W-:-:S02]  /*1b40*/  FADD R3, R8, R3 ;  /* 0x0000000308037221 */ /* 0x001fc40000000000 */
[----:B------:R-:W-:-:S03]  /*1b50*/  FADD R8, R14, R11 ;  /* 0x0000000b0e087221 */ /* 0x000fc60000000000 */
[----:B------:R-:W0:Y:S04]  /*1b60*/  SHFL.BFLY PT, R4, R3, 0x4, 0x1f ;  /* 0x0c801f0003047f89 */ /* 0x000e2800000e0000 */
[----:B------:R-:W1:Y:S01]  /*1b70*/  SHFL.BFLY PT, R15, R8, 0x1, 0x1f ;  /* 0x0c201f00080f7f89 */ /* 0x000e6200000e0000 */
[----:B0-----:R-:W-:Y:S02]  /*1b80*/  FADD R4, R3, R4 ;  /* 0x0000000403047221 */ /* 0x001fe40000000000 */
[----:B-1----:R-:W-:-:S03]  /*1b90*/  FADD R10, R8, R15 ;  /* 0x0000000f080a7221 */ /* 0x002fc60000000000 */
[----:B------:R-:W0:Y:S02]  /*1ba0*/  SHFL.BFLY PT, R7, R4, 0x2, 0x1f ;  /* 0x0c401f0004077f89 */ /* 0x000e2400000e0000 */
[----:B0-----:R-:W-:-:S05]  /*1bb0*/  FADD R7, R4, R7 ;  /* 0x0000000704077221 */ /* 0x001fca0000000000 */
[----:B------:R-:W0:Y:S02]  /*1bc0*/  SHFL.BFLY PT, R6, R7, 0x1, 0x1f ;  /* 0x0c201f0007067f89 */ /* 0x000e2400000e0000 */
[----:B0-----:R-:W-:-:S05]  /*1bd0*/  FADD R11, R7, R6 ;  /* 0x00000006070b7221 */ /* 0x001fca0000000000 */
[----:B------:R-:W-:Y:S04]  /*1be0*/  @P0 STS [R0.X4], R11 ;  /* 0x0000000b00000388 */ /* 0x000fe80000004800 */
[----:B------:R-:W-:Y:S06]  /*1bf0*/  BAR.SYNC.DEFER_BLOCKING 0x0 ;  /* 0x0000000000007b1d */ /* 0x000fec0000010000 */
[----:B------:R-:W-:Y:S04]  /*1c00*/  LDS R3, [RZ] ;  /* 0x00000000ff037984 */ /* 0x000fe80000000800 */
[----:B------:R-:W-:Y:S06]  /*1c10*/  BAR.SYNC.DEFER_BLOCKING 0x0 ;  /* 0x0000000000007b1d */ /* 0x000fec0000010000 */
[----:B------:R-:W-:Y:S04]  /*1c20*/  @!P5 STS [R5], R10 ;  /* 0x0000000a0500d388 */ /* 0x000fe80000000800 */
[----:B------:R-:W-:Y:S06]  /*1c30*/  BAR.SYNC.DEFER_BLOCKING 0x0 ;  /* 0x0000000000007b1d */ /* 0x000fec0000010000 */
[----:B------:R-:W0:Y:S04]  /*1c40*/  @!P4 LDS R2, [R0.X4] ;  /* 0x000000000002c984 */ /* 0x000e280000004800 */
[----:B0-----:R-:W0:Y:S02]  /*1c50*/  SHFL.BFLY PT, R7, R2, 0x8, 0x1f ;  /* 0x0d001f0002077f89 */ /* 0x001e2400000e0000 */
[----:B0-----:R-:W-:-:S05]  /*1c60*/  FADD R7, R2, R7 ;  /* 0x0000000702077221 */ /* 0x001fca0000000000 */
[----:B------:R-:W0:Y:S02]  /*1c70*/  SHFL.BFLY PT, R4, R7, 0x4, 0x1f ;  /* 0x0c801f0007047f89 */ /* 0x000e2400000e0000 */
[----:B0-----:R-:W-:Y:S02]  /*1c80*/  FADD R4, R7, R4 ;  /* 0x0000000407047221 */ /* 0x001fe40000000000 */
[----:B------:R-:W-:-:S03]  /*1c90*/  IMAD.MOV.U32 R7, RZ, RZ, 0x3e055027 ;  /* 0x3e055027ff077424 */ /* 0x000fc600078e00ff */
[----:B------:R-:W0:Y:S02]  /*1ca0*/  SHFL.BFLY PT, R11, R4, 0x2, 0x1f ;  /* 0x0c401f00040b7f89 */ /* 0x000e2400000e0000 */
[----:B0-----:R-:W-:-:S05]  /*1cb0*/  FADD R11, R4, R11 ;  /* 0x0000000b040b7221 */ /* 0x001fca0000000000 */
[----:B------:R-:W0:Y:S02]  /*1cc0*/  SHFL.BFLY PT, R6, R11, 0x1, 0x1f ;  /* 0x0c201f000b067f89 */ /* 0x000e2400000e0000 */
[----:B0-----:R-:W-:-:S05]  /*1cd0*/  FADD R13, R11, R6 ;  /* 0x000000060b0d7221 */ /* 0x001fca0000000000 */
[----:B------:R-:W-:Y:S04]  /*1ce0*/  @P0 STS [R0.X4], R13 ;  /* 0x0000000d00000388 */ /* 0x000fe80000004800 */
[----:B------:R-:W-:Y:S06]  /*1cf0*/  BAR.SYNC.DEFER_BLOCKING 0x0 ;  /* 0x0000000000007b1d */ /* 0x000fec0000010000 */
[----:B------:R-:W0:Y:S04]  /*1d00*/  LDS R5, [RZ] ;  /* 0x00000000ff057984 */ /* 0x000e280000000800 */
[----:B------:R-:W-:Y:S01]  /*1d10*/  BAR.SYNC.DEFER_BLOCKING 0x0 ;  /* 0x0000000000007b1d */ /* 0x000fe20000010000 */
[----:B0-----:R-:W-:-:S04]  /*1d20*/  FSETP.GEU.AND P0, PT, R5, 1.175494350822287508e-38, PT ;  /* 0x008000000500780b */ /* 0x001fc80003f0e000 */
[----:B------:R-:W-:-:S09]  /*1d30*/  FSEL R0, RZ, -23, P0 ;  /* 0xc1b80000ff007808 */ /* 0x000fd20000000000 */
[----:B------:R-:W-:-:S05]  /*1d40*/  @!P0 FMUL R5, R5, 8388608 ;  /* 0x4b00000005058820 */ /* 0x000fca0000400000 */
[C---:B------:R-:W-:Y:S02]  /*1d50*/  IADD3 R2, R5.reuse, -0x3f2aaaab, RZ ;  /* 0xc0d5555505027810 */ /* 0x040fe40007ffe0ff */
[C---:B------:R-:W-:Y:S02]  /*1d60*/  ISETP.GE.U32.AND P2, PT, R5.reuse, 0x7f800000, PT ;  /* 0x7f8000000500780c */ /* 0x040fe40003f46070 */
[----:B------:R-:W-:Y:S02]  /*1d70*/  LOP3.LUT R2, R2, 0xff800000, RZ, 0xc0, !PT ;  /* 0xff80000002027812 */ /* 0x000fe400078ec0ff */
[C---:B------:R-:W-:Y:S02]  /*1d80*/  FSETP.NEU.AND P0, PT, R5.reuse, RZ, PT ;  /* 0x000000ff0500720b */ /* 0x040fe40003f0d000 */
[----:B------:R-:W-:-:S05]  /*1d90*/  IADD3 R4, R5, -R2, RZ ;  /* 0x8000000205047210 */ /* 0x000fca0007ffe0ff */
[----:B------:R-:W-:-:S04]  /*1da0*/  FADD R4, R4, -1 ;  /* 0xbf80000004047421 */ /* 0x000fc80000000000 */
[----:B------:R-:W-:-:S04]  /*1db0*/  FFMA.FTZ R7, R4, -R7, 0.14084610342979431152 ;  /* 0x3e1039f604077423 */ /* 0x000fc80000010807 */
[----:B------:R-:W-:-:S04]  /*1dc0*/  FFMA.FTZ R7, R4, R7, -0.12148627638816833496 ;  /* 0xbdf8cdcc04077423 */ /* 0x000fc80000010007 */
[----:B------:R-:W-:-:S04]  /*1dd0*/  FFMA.FTZ R7, R4, R7, 0.13980610668659210205 ;  /* 0x3e0f295504077423 */ /* 0x000fc80000010007 */
[----:B------:R-:W-:-:S04]  /*1de0*/  FFMA.FTZ R7, R4, R7, -0.16684235632419586182 ;  /* 0xbe2ad8b904077423 */ /* 0x000fc80000010007 */
[C---:B------:R-:W-:Y:S02]  /*1df0*/  FFMA.FTZ R11, R4.reuse, R7, 0.20012299716472625732 ;  /* 0x3e4ced0b040b7423 */ /* 0x040fe40000010007 */
[----:B------:R-:W0:Y:S02]  /*1e00*/  I2F R7, R2 ;  /* 0x0000000200077306 */ /* 0x000e240000201400 */
[----:B------:R-:W-:-:S04]  /*1e10*/  FFMA.FTZ R11, R4, R11, -0.24999669194221496582 ;  /* 0xbe7fff22040b7423 */ /* 0x000fc8000001000b */
[----:B------:R-:W-:-:S04]  /*1e20*/  FFMA.FTZ R11, R4, R11, 0.33333182334899902344 ;  /* 0x3eaaaa78040b7423 */ /* 0x000fc8000001000b */
[----:B------:R-:W-:-:S04]  /*1e30*/  FFMA.FTZ R11, R4, R11, -0.5 ;  /* 0xbf000000040b7423 */ /* 0x000fc8000001000b */
[C---:B------:R-:W-:Y:S02]  /*1e40*/  FMUL R11, R4.reuse, R11 ;  /* 0x0000000b040b7220 */ /* 0x040fe40000400000 */
[----:B0-----:R-:W-:Y:S02]  /*1e50*/  FFMA.FTZ R0, R7, 1.1920928955078125e-07, R0 ;  /* 0x3400000007007823 */ /* 0x001fe40000010000 */
[----:B------:R-:W-:Y:S01]  /*1e60*/  FFMA.FTZ R11, R4, R11, R4 ;  /* 0x0000000b040b7223 */ /* 0x000fe20000010004 */
[----:B------:R-:W-:-:S03]  /*1e70*/  @P2 MOV R4, 0x7f800000 ;  /* 0x7f80000000042802 */ /* 0x000fc60000000f00 */
[----:B------:R-:W-:Y:S02]  /*1e80*/  FFMA.FTZ R0, R0, 0.69314718246459960938, R11 ;  /* 0x3f31721800007823 */ /* 0x000fe4000001000b */
[----:B------:R-:W-:Y:S01]  /*1e90*/  @P2 FFMA.FTZ R0, R5, R4, +INF ;  /* 0x7f80000005002423 */ /* 0x000fe20000010004 */
[----:B------:R-:W-:Y:S01]  /*1ea0*/  MOV R5, UR6 ;  /* 0x0000000600057c02 */ /* 0x000fe20008000f00 */
[----:B------:R-:W-:Y:S01]  /*1eb0*/  IMAD.U32 R4, RZ, RZ, UR5 ;  /* 0x00000005ff047e24 */ /* 0x000fe2000f8e00ff */
[----:B------:R-:W-:Y:S02]  /*1ec0*/  UIADD3.X UR5, UR8, UR11, URZ, UP0, !UPT ;  /* 0x0000000b08057290 */ /* 0x000fe400087fe43f */
[----:B------:R-:W-:-:S05]  /*1ed0*/  FSEL R0, R0, -INF , P0 ;  /* 0xff80000000007808 */ /* 0x000fca0000000000 */
[----:B------:R-:W-:-:S04]  /*1ee0*/  FADD R0, R9, R0 ;  /* 0x0000000009007221 */ /* 0x000fc80000000000 */
[----:B------:R-:W-:-:S05]  /*1ef0*/  FADD R3, -R3, R0 ;  /* 0x0000000003037221 */ /* 0x000fca0000000100 */
[----:B------:R0:W-:Y:S01]  /*1f00*/  @P1 STG.E [R4.64], R3 ;  /* 0x0000000304001986 */ /* 0x0001e2000c10190c */
[----:B------:R-:W-:Y:S05]  /*1f10*/  @!P1 EXIT ;  /* 0x000000000000994d */ /* 0x000fea0003800000 */
[----:B------:R-:W-:Y:S01]  /*1f20*/  IMAD.U32 R2, RZ, RZ, UR4 ;  /* 0x00000004ff027e24 */ /* 0x000fe2000f8e00ff */
[----:B0-----:R-:W-:-:S05]  /*1f30*/  MOV R3, UR5 ;  /* 0x0000000500037c02 */ /* 0x001fca0008000f00 */
[----:B------:R-:W-:Y:S01]  /*1f40*/  STG.E [R2.64], R0 ;  /* 0x0000000002007986 */ /* 0x000fe2000c10190c */
[----:B------:R-:W-:Y:S05]  /*1f50*/  EXIT ;  /* 0x000000000000794d */ /* 0x000fea0003800000 */
.L_x_6:
[----:B------:R-:W-:-:S00]  /*1f60*/  BRA `(.L_x_6) ;  /* 0xfffffff000007947 */ /* 0x000fc0000383ffff */
[----:B------:R-:W-:-:S00]  /*1f70*/  NOP ;  /* 0x0000000000007918 */ /* 0x000fc00000000000 */
        /* <DEDUP_REMOVED lines=8> */
.L_x_7:


//--------------------- .nv.global.init           --------------------------
	.section	.nv.global.init,"aw",@progbits
.nv.global.init:
	.type		_$_str,@object
	.size		_$_str,(.L_0 - _$_str)
_$_str:
        /*0000*/ 	.byte	0x5f, 0x5f, 0x43, 0x55, 0x44, 0x41, 0x5f, 0x46, 0x54, 0x5a, 0x00
.L_0:


//--------------------- .nv.shared.triton_red_fused__softmax__to_copy_logsumexp_mul_sub_sum_0 --------------------------
	.section	.nv.shared.triton_red_fused__softmax__to_copy_logsumexp_mul_sub_sum_0,"aw",@nobits
	.sectionflags	@""
	.align	16
